	.target	sm_90a

	.elftype	@"ET_EXEC"


//--------------------- .note.nv.tkinfo           --------------------------
	.section	.note.nv.tkinfo,"",@"SHT_NOTE"
	.sectionflags	@"SHF_NOTE_NV_TKINFO"
	.tkinfo
        /*0018*/ 	.word	0x00000002
        /*0030*/ 	.string	""
        /*0030*/ 	.string	"ptxas"
        /*0030*/ 	.string	"Cuda compilation tools, release 13.0, V13.0.88"
        /*0030*/ 	.string	"Build cuda_13.0.r13.0/compiler.36424714_0"
        /*0030*/ 	.string	"-arch sm_90a -m 64 "



//--------------------- .note.nv.cuinfo           --------------------------
	.section	.note.nv.cuinfo,"",@"SHT_NOTE"
	.sectionflags	@"SHF_NOTE_NV_CUINFO"
        /*0018*/ 	.short	0x0002
        /*001a*/ 	.short	0x005a
        /*001c*/ 	.short	0x0082
	.zero		2


//--------------------- .nv.info                  --------------------------
	.section	.nv.info,"",@"SHT_CUDA_INFO"
	.align	4


	//----- nvinfo : EIATTR_REGCOUNT
	.align		4
        /*0000*/ 	.byte	0x04, 0x2f
        /*0002*/ 	.short	(.L_15 - .L_14)
	.align		4
.L_14:
        /*0004*/ 	.word	index@(_ZN7cutlass13device_kernelINS_4gemm6kernel13GemmUniversalIN4cute5tupleIJiiiiEEENS1_10collective13CollectiveMmaINS1_34MainloopSm90TmaGmmaWarpSpecializedILi4ENS5_IJNS4_1CILi1EEENSA_ILi2EEESB_EEENS1_35KernelTmaWarpSpecializedCooperativeEEENS5_IJNSA_ILi256EEENSA_ILi64EEENSA_ILi32EEEEEENS_10tfloat32_tENS5_IJlSB_lEEESK_SL_NS4_8TiledMMAINS4_8MMA_AtomIJNS4_4SM904GMMA29MMA_64x64x8_F32TF32TF32_SS_TNILNSP_7ScaleInE1ELSR_1EEEEEENS4_6LayoutINS5_IJSC_SB_SB_EEENS5_IJSB_NSA_ILi0EEESW_EEEEENS5_IJNS4_10UnderscoreESZ_SZ_EEEEENS4_23SM90_TMA_LOAD_MULTICASTENS4_14ComposedLayoutINS4_7SwizzleILi3ELi4ELi3EEENS4_18smem_ptr_flag_bitsILi32EEENSU_INS5_IJNSA_ILi8EEESI_EEENS5_IJSI_SB_EEEEEEEvNS4_8identityENS4_13SM90_TMA_LOADES1C_vS1D_EENS_8epilogue10collective6detail29Sm90TmaWarpSpecializedAdapterINS1H_15DefaultEpilogueISK_SL_SL_NS1G_6thread17LinearCombinationISK_Li1EffLNS1L_9ScaleType4KindE0ELNS_15FloatRoundStyleE2ESK_EENS1_15EpilogueDefaultEEEEEvvEEEEvNT_6ParamsE)
        /*0008*/ 	.word	0x000000a8


	//----- nvinfo : EIATTR_FRAME_SIZE
	.align		4
.L_15:
        /*000c*/ 	.byte	0x04, 0x11
        /*000e*/ 	.short	(.L_17 - .L_16)
	.align		4
.L_16:
        /*0010*/ 	.word	index@(_ZN7cutlass13device_kernelINS_4gemm6kernel13GemmUniversalIN4cute5tupleIJiiiiEEENS1_10collective13CollectiveMmaINS1_34MainloopSm90TmaGmmaWarpSpecializedILi4ENS5_IJNS4_1CILi1EEENSA_ILi2EEESB_EEENS1_35KernelTmaWarpSpecializedCooperativeEEENS5_IJNSA_ILi256EEENSA_ILi64EEENSA_ILi32EEEEEENS_10tfloat32_tENS5_IJlSB_lEEESK_SL_NS4_8TiledMMAINS4_8MMA_AtomIJNS4_4SM904GMMA29MMA_64x64x8_F32TF32TF32_SS_TNILNSP_7ScaleInE1ELSR_1EEEEEENS4_6LayoutINS5_IJSC_SB_SB_EEENS5_IJSB_NSA_ILi0EEESW_EEEEENS5_IJNS4_10UnderscoreESZ_SZ_EEEEENS4_23SM90_TMA_LOAD_MULTICASTENS4_14ComposedLayoutINS4_7SwizzleILi3ELi4ELi3EEENS4_18smem_ptr_flag_bitsILi32EEENSU_INS5_IJNSA_ILi8EEESI_EEENS5_IJSI_SB_EEEEEEEvNS4_8identityENS4_13SM90_TMA_LOADES1C_vS1D_EENS_8epilogue10collective6detail29Sm90TmaWarpSpecializedAdapterINS1H_15DefaultEpilogueISK_SL_SL_NS1G_6thread17LinearCombinationISK_Li1EffLNS1L_9ScaleType4KindE0ELNS_15FloatRoundStyleE2ESK_EENS1_15EpilogueDefaultEEEEEvvEEEEvNT_6ParamsE)
        /*0014*/ 	.word	0x00000000


	//----- nvinfo : EIATTR_MIN_STACK_SIZE
	.align		4
.L_17:
        /*0018*/ 	.byte	0x04, 0x12
        /*001a*/ 	.short	(.L_19 - .L_18)
	.align		4
.L_18:
        /*001c*/ 	.word	index@(_ZN7cutlass13device_kernelINS_4gemm6kernel13GemmUniversalIN4cute5tupleIJiiiiEEENS1_10collective13CollectiveMmaINS1_34MainloopSm90TmaGmmaWarpSpecializedILi4ENS5_IJNS4_1CILi1EEENSA_ILi2EEESB_EEENS1_35KernelTmaWarpSpecializedCooperativeEEENS5_IJNSA_ILi256EEENSA_ILi64EEENSA_ILi32EEEEEENS_10tfloat32_tENS5_IJlSB_lEEESK_SL_NS4_8TiledMMAINS4_8MMA_AtomIJNS4_4SM904GMMA29MMA_64x64x8_F32TF32TF32_SS_TNILNSP_7ScaleInE1ELSR_1EEEEEENS4_6LayoutINS5_IJSC_SB_SB_EEENS5_IJSB_NSA_ILi0EEESW_EEEEENS5_IJNS4_10UnderscoreESZ_SZ_EEEEENS4_23SM90_TMA_LOAD_MULTICASTENS4_14ComposedLayoutINS4_7SwizzleILi3ELi4ELi3EEENS4_18smem_ptr_flag_bitsILi32EEENSU_INS5_IJNSA_ILi8EEESI_EEENS5_IJSI_SB_EEEEEEEvNS4_8identityENS4_13SM90_TMA_LOADES1C_vS1D_EENS_8epilogue10collective6detail29Sm90TmaWarpSpecializedAdapterINS1H_15DefaultEpilogueISK_SL_SL_NS1G_6thread17LinearCombinationISK_Li1EffLNS1L_9ScaleType4KindE0ELNS_15FloatRoundStyleE2ESK_EENS1_15EpilogueDefaultEEEEEvvEEEEvNT_6ParamsE)
        /*0020*/ 	.word	0x00000000
.L_19:


//--------------------- .nv.compat                --------------------------
	.section	.nv.compat,"",@"SHT_CUDA_COMPAT_INFO"
	.align	4
        /*0000*/ 	.byte	0x02, 0x09, 0x01, 0x00, 0x02, 0x02, 0x04, 0x00, 0x02, 0x05, 0x05, 0x00, 0x03, 0x07, 0x01, 0x01
        /*0010*/ 	.byte	0x02, 0x03, 0x01, 0x00, 0x02, 0x06, 0x01, 0x00, 0x04, 0x0b, 0x08, 0x00, 0x00, 0x00, 0x00, 0x00
        /*0020*/ 	.byte	0x00, 0x00, 0x00, 0x00


//--------------------- .nv.info._ZN7cutlass13device_kernelINS_4gemm6kernel13GemmUniversalIN4cute5tupleIJiiiiEEENS1_10collective13CollectiveMmaINS1_34MainloopSm90TmaGmmaWarpSpecializedILi4ENS5_IJNS4_1CILi1EEENSA_ILi2EEESB_EEENS1_35KernelTmaWarpSpecializedCooperativeEEENS5_IJNSA_ILi256EEENSA_ILi64EEENSA_ILi32EEEEEENS_10tfloat32_tENS5_IJlSB_lEEESK_SL_NS4_8TiledMMAINS4_8MMA_AtomIJNS4_4SM904GMMA29MMA_64x64x8_F32TF32TF32_SS_TNILNSP_7ScaleInE1ELSR_1EEEEEENS4_6LayoutINS5_IJSC_SB_SB_EEENS5_IJSB_NSA_ILi0EEESW_EEEEENS5_IJNS4_10UnderscoreESZ_SZ_EEEEENS4_23SM90_TMA_LOAD_MULTICASTENS4_14ComposedLayoutINS4_7SwizzleILi3ELi4ELi3EEENS4_18smem_ptr_flag_bitsILi32EEENSU_INS5_IJNSA_ILi8EEESI_EEENS5_IJSI_SB_EEEEEEEvNS4_8identityENS4_13SM90_TMA_LOADES1C_vS1D_EENS_8epilogue10collective6detail29Sm90TmaWarpSpecializedAdapterINS1H_15DefaultEpilogueISK_SL_SL_NS1G_6thread17LinearCombinationISK_Li1EffLNS1L_9ScaleType4KindE0ELNS_15FloatRoundStyleE2ESK_EENS1_15EpilogueDefaultEEEEEvvEEEEvNT_6ParamsE --------------------------
	.section	.nv.info._ZN7cutlass13device_kernelINS_4gemm6kernel13GemmUniversalIN4cute5tupleIJiiiiEEENS1_10collective13CollectiveMmaINS1_34MainloopSm90TmaGmmaWarpSpecializedILi4ENS5_IJNS4_1CILi1EEENSA_ILi2EEESB_EEENS1_35KernelTmaWarpSpecializedCooperativeEEENS5_IJNSA_ILi256EEENSA_ILi64EEENSA_ILi32EEEEEENS_10tfloat32_tENS5_IJlSB_lEEESK_SL_NS4_8TiledMMAINS4_8MMA_AtomIJNS4_4SM904GMMA29MMA_64x64x8_F32TF32TF32_SS_TNILNSP_7ScaleInE1ELSR_1EEEEEENS4_6LayoutINS5_IJSC_SB_SB_EEENS5_IJSB_NSA_ILi0EEESW_EEEEENS5_IJNS4_10UnderscoreESZ_SZ_EEEEENS4_23SM90_TMA_LOAD_MULTICASTENS4_14ComposedLayoutINS4_7SwizzleILi3ELi4ELi3EEENS4_18smem_ptr_flag_bitsILi32EEENSU_INS5_IJNSA_ILi8EEESI_EEENS5_IJSI_SB_EEEEEEEvNS4_8identityENS4_13SM90_TMA_LOADES1C_vS1D_EENS_8epilogue10collective6detail29Sm90TmaWarpSpecializedAdapterINS1H_15DefaultEpilogueISK_SL_SL_NS1G_6thread17LinearCombinationISK_Li1EffLNS1L_9ScaleType4KindE0ELNS_15FloatRoundStyleE2ESK_EENS1_15EpilogueDefaultEEEEEvvEEEEvNT_6ParamsE,"",@"SHT_CUDA_INFO"
	.sectionflags	@""
	.align	4


	//----- nvinfo : EIATTR_CUDA_API_VERSION
	.align		4
        /*0000*/ 	.byte	0x04, 0x37
        /*0002*/ 	.short	(.L_21 - .L_20)
.L_20:
        /*0004*/ 	.word	0x00000082


	//----- nvinfo : EIATTR_KPARAM_INFO
	.align		4
.L_21:
        /*0008*/ 	.byte	0x04, 0x17
        /*000a*/ 	.short	(.L_23 - .L_22)
.L_22:
        /*000c*/ 	.word	0x00000000
        /*0010*/ 	.short	0x0000
        /*0012*/ 	.short	0x0070
        /*0014*/ 	.byte	0x00, 0xf0, 0x01, 0x10


	//----- nvinfo : EIATTR_SPARSE_MMA_MASK
	.align		4
.L_23:
        /*0018*/ 	.byte	0x03, 0x50
        /*001a*/ 	.short	0x0000


	//----- nvinfo : EIATTR_MAXREG_COUNT
	.align		4
        /*001c*/ 	.byte	0x03, 0x1b
        /*001e*/ 	.short	0x00a8


	//----- nvinfo : EIATTR_NUM_BARRIERS
	.align		4
        /*0020*/ 	.byte	0x02, 0x4c
        /*0022*/ 	.byte	0x01
	.zero		1


	//----- nvinfo : EIATTR_EXTERNS
	.align		4
        /*0024*/ 	.byte	0x04, 0x0f
        /*0026*/ 	.short	(.L_25 - .L_24)


	//   ....[0]....
	.align		4
.L_24:
        /*0028*/ 	.word	index@(__assertfail)


	//----- nvinfo : EIATTR_MERCURY_ISA_VERSION
	.align		4
.L_25:
        /*002c*/ 	.byte	0x03, 0x5f
        /*002e*/ 	.short	0x0101


	//----- nvinfo : EIATTR_INT_WARP_WIDE_INSTR_OFFSETS
	.align		4
        /*0030*/ 	.byte	0x04, 0x31
        /*0032*/ 	.short	(.L_27 - .L_26)


	//   ....[0]....
.L_26:
        /*0034*/ 	.word	0x00000420


	//   ....[1]....
        /*0038*/ 	.word	0x00000440


	//   ....[2]....
        /*003c*/ 	.word	0x00000610


	//   ....[3]....
        /*0040*/ 	.word	0x00001f70


	//----- nvinfo : EIATTR_COOP_GROUP_MASK_REGIDS
	.align		4
.L_27:
        /*0044*/ 	.byte	0x04, 0x29
        /*0046*/ 	.short	(.L_29 - .L_28)


	//   ....[0]....
.L_28:
        /*0048*/ 	.word	0xffffffff


	//   ....[1]....
        /*004c*/ 	.word	0xffffffff


	//   ....[2]....
        /*0050*/ 	.word	0xffffffff


	//   ....[3]....
        /*0054*/ 	.word	0xffffffff


	//   ....[4]....
        /*0058*/ 	.word	0xffffffff


	//   ....[5]....
        /*005c*/ 	.word	0xffffffff


	//----- nvinfo : EIATTR_COOP_GROUP_INSTR_OFFSETS
	.align		4
.L_29:
        /*0060*/ 	.byte	0x04, 0x28
        /*0062*/ 	.short	(.L_31 - .L_30)


	//   ....[0]....
.L_30:
        /*0064*/ 	.word	0x00000060


	//   ....[1]....
        /*0068*/ 	.word	0x00000070


	//   ....[2]....
        /*006c*/ 	.word	0x00000130


	//   ....[3]....
        /*0070*/ 	.word	0x000002d0


	//   ....[4]....
        /*0074*/ 	.word	0x00000780


	//   ....[5]....
        /*0078*/ 	.word	0x000011e0


	//----- nvinfo : EIATTR_REG_RECONFIG
	.align		4
.L_31:
        /*007c*/ 	.byte	0x01, 0x54
	.zero		2


	//----- nvinfo : EIATTR_SYSCALL_OFFSETS
	.align		4
        /*0080*/ 	.byte	0x04, 0x46
        /*0082*/ 	.short	(.L_33 - .L_32)


	//   ....[0]....
.L_32:
        /*0084*/ 	.word	0x000013a0


	//----- nvinfo : EIATTR_MBARRIER_INSTR_OFFSETS
	.align		4
.L_33:
        /*0088*/ 	.byte	0x04, 0x39
        /*008a*/ 	.short	(.L_35 - .L_34)


	//   ....[0]....
.L_34:
        /*008c*/ 	.word	0x00000230
        /*0090*/ 	.word	0x000000ff
        /*0094*/ 	.word	0x00000000
        /*0098*/ 	.short	0x0100
        /*009a*/ 	.byte	0x08
	.zero		1


	//   ....[1]....
        /*009c*/ 	.word	0x00000240
        /*00a0*/ 	.word	0x000000ff
        /*00a4*/ 	.word	0x00000020
        /*00a8*/ 	.short	0x0100
        /*00aa*/ 	.byte	0x08
	.zero		1


	//   ....[2]....
        /*00ac*/ 	.word	0x00000250
        /*00b0*/ 	.word	0x000000ff
        /*00b4*/ 	.word	0x00000008
        /*00b8*/ 	.short	0x0100
        /*00ba*/ 	.byte	0x08
	.zero		1


	//   ....[3]....
        /*00bc*/ 	.word	0x00000260
        /*00c0*/ 	.word	0x000000ff
        /*00c4*/ 	.word	0x00000028
        /*00c8*/ 	.short	0x0100
        /*00ca*/ 	.byte	0x08
	.zero		1


	//   ....[4]....
        /*00cc*/ 	.word	0x00000270
        /*00d0*/ 	.word	0x000000ff
        /*00d4*/ 	.word	0x00000010
        /*00d8*/ 	.short	0x0100
        /*00da*/ 	.byte	0x08
	.zero		1


	//   ....[5]....
        /*00dc*/ 	.word	0x00000280
        /*00e0*/ 	.word	0x000000ff
        /*00e4*/ 	.word	0x00000030
        /*00e8*/ 	.short	0x0100
        /*00ea*/ 	.byte	0x08
	.zero		1


	//   ....[6]....
        /*00ec*/ 	.word	0x00000290
        /*00f0*/ 	.word	0x000000ff
        /*00f4*/ 	.word	0x00000018
        /*00f8*/ 	.short	0x0100
        /*00fa*/ 	.byte	0x08
	.zero		1


	//   ....[7]....
        /*00fc*/ 	.word	0x000002a0
        /*0100*/ 	.word	0x000000ff
        /*0104*/ 	.word	0x00000038
        /*0108*/ 	.short	0x0100
        /*010a*/ 	.byte	0x08
	.zero		1


	//   ....[8]....
        /*010c*/ 	.word	0x00000690
        /*0110*/ 	.word	0x000000ff
        /*0114*/ 	.word	0x00000050
        /*0118*/ 	.short	0x0100
        /*011a*/ 	.byte	0x06
	.zero		1


	//   ....[9]....
        /*011c*/ 	.word	0x00000720
        /*0120*/ 	.word	0x000000ff
        /*0124*/ 	.word	0x00000058
        /*0128*/ 	.short	0x0100
        /*012a*/ 	.byte	0x06
	.zero		1


	//   ....[10]....
        /*012c*/ 	.word	0x00001460
        /*0130*/ 	.word	0x00000003
        /*0134*/ 	.word	0x00000000
        /*0138*/ 	.short	0x010a
        /*013a*/ 	.byte	0x3f
	.zero		1


	//   ....[11]....
        /*013c*/ 	.word	0x000014a0
        /*0140*/ 	.word	0x00000003
        /*0144*/ 	.word	0x00000000
        /*0148*/ 	.short	0x010a
        /*014a*/ 	.byte	0x3f
	.zero		1


	//   ....[12]....
        /*014c*/ 	.word	0x000019f0
        /*0150*/ 	.word	0x00000005
        /*0154*/ 	.word	0x00000000
        /*0158*/ 	.short	0x010a
        /*015a*/ 	.byte	0x3f
	.zero		1


	//   ....[13]....
        /*015c*/ 	.word	0x00001a30
        /*0160*/ 	.word	0x00000005
        /*0164*/ 	.word	0x00000000
        /*0168*/ 	.short	0x010a
        /*016a*/ 	.byte	0x3f
	.zero		1


	//   ....[14]....
        /*016c*/ 	.word	0x00001e10
        /*0170*/ 	.word	0x00000005
        /*0174*/ 	.word	0x00000000
        /*0178*/ 	.short	0x0101
        /*017a*/ 	.byte	0x3f
	.zero		1


	//   ....[15]....
        /*017c*/ 	.word	0x00001ff0
        /*0180*/ 	.word	0x00000003
        /*0184*/ 	.word	0x00000000
        /*0188*/ 	.short	0x0101
        /*018a*/ 	.byte	0x3f
	.zero		1


	//   ....[16]....
        /*018c*/ 	.word	0x00007a90
        /*0190*/ 	.word	0x00000016
        /*0194*/ 	.word	0x00000020
        /*0198*/ 	.short	0x010a
        /*019a*/ 	.byte	0x3f
	.zero		1


	//   ....[17]....
        /*019c*/ 	.word	0x00007e40
        /*01a0*/ 	.word	0x00000005
        /*01a4*/ 	.word	0x00000058
        /*01a8*/ 	.short	0x0101
        /*01aa*/ 	.byte	0x3f
	.zero		1


	//   ....[18]....
        /*01ac*/ 	.word	0x00008550
        /*01b0*/ 	.word	0x00000007
        /*01b4*/ 	.word	0x00000000
        /*01b8*/ 	.short	0x010a
        /*01ba*/ 	.byte	0x3f
	.zero		1


	//   ....[19]....
        /*01bc*/ 	.word	0x000085d0
        /*01c0*/ 	.word	0x00000008
        /*01c4*/ 	.word	0x00000000
        /*01c8*/ 	.short	0x010a
        /*01ca*/ 	.byte	0x3f
	.zero		1


	//   ....[20]....
        /*01cc*/ 	.word	0x00008660
        /*01d0*/ 	.word	0x0000000b
        /*01d4*/ 	.word	0x00000000
        /*01d8*/ 	.short	0x010a
        /*01da*/ 	.byte	0x3f
	.zero		1


	//   ....[21]....
        /*01dc*/ 	.word	0x000086f0
        /*01e0*/ 	.word	0x00000003
        /*01e4*/ 	.word	0x00000000
        /*01e8*/ 	.short	0x010a
        /*01ea*/ 	.byte	0x3f
	.zero		1


	//   ....[22]....
        /*01ec*/ 	.word	0x00008750
        /*01f0*/ 	.word	0x00000003
        /*01f4*/ 	.word	0x00000000
        /*01f8*/ 	.short	0x010a
        /*01fa*/ 	.byte	0x3f
	.zero		1


	//   ....[23]....
        /*01fc*/ 	.word	0x000087a0
        /*0200*/ 	.word	0x00000005
        /*0204*/ 	.word	0x00000000
        /*0208*/ 	.short	0x010a
        /*020a*/ 	.byte	0x3f
	.zero		1


	//   ....[24]....
        /*020c*/ 	.word	0x00008870
        /*0210*/ 	.word	0x00000016
        /*0214*/ 	.word	0x00000020
        /*0218*/ 	.short	0x010a
        /*021a*/ 	.byte	0x3f
	.zero		1


	//   ....[25]....
        /*021c*/ 	.word	0x00008940
        /*0220*/ 	.word	0x00000007
        /*0224*/ 	.word	0x00000000
        /*0228*/ 	.short	0x010a
        /*022a*/ 	.byte	0x3f
	.zero		1


	//   ....[26]....
        /*022c*/ 	.word	0x00008990
        /*0230*/ 	.word	0x00000008
        /*0234*/ 	.word	0x00000000
        /*0238*/ 	.short	0x010a
        /*023a*/ 	.byte	0x3f
	.zero		1


	//   ....[27]....
        /*023c*/ 	.word	0x000089e0
        /*0240*/ 	.word	0x0000000b
        /*0244*/ 	.word	0x00000000
        /*0248*/ 	.short	0x010a
        /*024a*/ 	.byte	0x3f
	.zero		1


	//----- nvinfo : EIATTR_NUM_MBARRIERS
	.align		4
.L_35:
        /*024c*/ 	.byte	0x03, 0x38
        /*024e*/ 	.short	0x000a


	//----- nvinfo : EIATTR_EXIT_INSTR_OFFSETS
	.align		4
        /*0250*/ 	.byte	0x04, 0x1c
        /*0252*/ 	.short	(.L_37 - .L_36)


	//   ....[0]....
.L_36:
        /*0254*/ 	.word	0x000008f0


	//   ....[1]....
        /*0258*/ 	.word	0x00001110


	//   ....[2]....
        /*025c*/ 	.word	0x000071b0


	//   ....[3]....
        /*0260*/ 	.word	0x00007710


	//   ....[4]....
        /*0264*/ 	.word	0x00008740


	//----- nvinfo : EIATTR_MAX_THREADS
	.align		4
.L_37:
        /*0268*/ 	.byte	0x04, 0x05
        /*026a*/ 	.short	(.L_39 - .L_38)
.L_38:
        /*026c*/ 	.word	0x00000180
        /*0270*/ 	.word	0x00000001
        /*0274*/ 	.word	0x00000001


	//----- nvinfo : EIATTR_CRS_STACK_SIZE
	.align		4
.L_39:
        /*0278*/ 	.byte	0x04, 0x1e
        /*027a*/ 	.short	(.L_41 - .L_40)
.L_40:
        /*027c*/ 	.word	0x00000000


	//----- nvinfo : EIATTR_CBANK_PARAM_SIZE
	.align		4
.L_41:
        /*0280*/ 	.byte	0x03, 0x19
        /*0282*/ 	.short	0x0470


	//----- nvinfo : EIATTR_PARAM_CBANK
	.align		4
        /*0284*/ 	.byte	0x04, 0x0a
        /*0286*/ 	.short	(.L_43 - .L_42)
	.align		4
.L_42:
        /*0288*/ 	.word	index@(.nv.constant0._ZN7cutlass13device_kernelINS_4gemm6kernel13GemmUniversalIN4cute5tupleIJiiiiEEENS1_10collective13CollectiveMmaINS1_34MainloopSm90TmaGmmaWarpSpecializedILi4ENS5_IJNS4_1CILi1EEENSA_ILi2EEESB_EEENS1_35KernelTmaWarpSpecializedCooperativeEEENS5_IJNSA_ILi256EEENSA_ILi64EEENSA_ILi32EEEEEENS_10tfloat32_tENS5_IJlSB_lEEESK_SL_NS4_8TiledMMAINS4_8MMA_AtomIJNS4_4SM904GMMA29MMA_64x64x8_F32TF32TF32_SS_TNILNSP_7ScaleInE1ELSR_1EEEEEENS4_6LayoutINS5_IJSC_SB_SB_EEENS5_IJSB_NSA_ILi0EEESW_EEEEENS5_IJNS4_10UnderscoreESZ_SZ_EEEEENS4_23SM90_TMA_LOAD_MULTICASTENS4_14ComposedLayoutINS4_7SwizzleILi3ELi4ELi3EEENS4_18smem_ptr_flag_bitsILi32EEENSU_INS5_IJNSA_ILi8EEESI_EEENS5_IJSI_SB_EEEEEEEvNS4_8identityENS4_13SM90_TMA_LOADES1C_vS1D_EENS_8epilogue10collective6detail29Sm90TmaWarpSpecializedAdapterINS1H_15DefaultEpilogueISK_SL_SL_NS1G_6thread17LinearCombinationISK_Li1EffLNS1L_9ScaleType4KindE0ELNS_15FloatRoundStyleE2ESK_EENS1_15EpilogueDefaultEEEEEvvEEEEvNT_6ParamsE)
        /*028c*/ 	.short	0x0210
        /*028e*/ 	.short	0x0470


	//----- nvinfo : EIATTR_SW_WAR
	.align		4
.L_43:
        /*0290*/ 	.byte	0x04, 0x36
        /*0292*/ 	.short	(.L_45 - .L_44)
.L_44:
        /*0294*/ 	.word	0x00000008
.L_45:


//--------------------- .nv.callgraph             --------------------------
	.section	.nv.callgraph,"",@"SHT_CUDA_CALLGRAPH"
	.align	4
	.sectionentsize	8
	.align		4
        /*0000*/ 	.word	0x00000000
	.align		4
        /*0004*/ 	.word	0xffffffff
	.align		4
        /*0008*/ 	.word	index@(_ZN7cutlass13device_kernelINS_4gemm6kernel13GemmUniversalIN4cute5tupleIJiiiiEEENS1_10collective13CollectiveMmaINS1_34MainloopSm90TmaGmmaWarpSpecializedILi4ENS5_IJNS4_1CILi1EEENSA_ILi2EEESB_EEENS1_35KernelTmaWarpSpecializedCooperativeEEENS5_IJNSA_ILi256EEENSA_ILi64EEENSA_ILi32EEEEEENS_10tfloat32_tENS5_IJlSB_lEEESK_SL_NS4_8TiledMMAINS4_8MMA_AtomIJNS4_4SM904GMMA29MMA_64x64x8_F32TF32TF32_SS_TNILNSP_7ScaleInE1ELSR_1EEEEEENS4_6LayoutINS5_IJSC_SB_SB_EEENS5_IJSB_NSA_ILi0EEESW_EEEEENS5_IJNS4_10UnderscoreESZ_SZ_EEEEENS4_23SM90_TMA_LOAD_MULTICASTENS4_14ComposedLayoutINS4_7SwizzleILi3ELi4ELi3EEENS4_18smem_ptr_flag_bitsILi32EEENSU_INS5_IJNSA_ILi8EEESI_EEENS5_IJSI_SB_EEEEEEEvNS4_8identityENS4_13SM90_TMA_LOADES1C_vS1D_EENS_8epilogue10collective6detail29Sm90TmaWarpSpecializedAdapterINS1H_15DefaultEpilogueISK_SL_SL_NS1G_6thread17LinearCombinationISK_Li1EffLNS1L_9ScaleType4KindE0ELNS_15FloatRoundStyleE2ESK_EENS1_15EpilogueDefaultEEEEEvvEEEEvNT_6ParamsE)
	.align		4
        /*000c*/ 	.word	index@(__assertfail)
	.align		4
        /*0010*/ 	.word	0x00000000
	.align		4
        /*0014*/ 	.word	0xfffffffe
	.align		4
        /*0018*/ 	.word	0x00000000
	.align		4
        /*001c*/ 	.word	0xfffffffd
	.align		4
        /*0020*/ 	.word	0x00000000
	.align		4
        /*0024*/ 	.word	0xfffffffc


//--------------------- .nv.constant4             --------------------------
	.section	.nv.constant4,"a",@progbits
	.align	8
	.align		8
.nv.constant4:
        /*0000*/ 	.dword	__assertfail
	.align		8
        /*0008*/ 	.dword	__unnamed_1
	.align		8
        /*0010*/ 	.dword	_ZN39_INTERNAL_303432f1_4_k_cu_5956bd08_60974cuda3std3__45__cpo5beginE
	.align		8
        /*0018*/ 	.dword	_ZN39_INTERNAL_303432f1_4_k_cu_5956bd08_60974cuda3std3__45__cpo3endE
	.align		8
        /*0020*/ 	.dword	_ZN39_INTERNAL_303432f1_4_k_cu_5956bd08_60974cuda3std3__45__cpo6cbeginE
	.align		8
        /*0028*/ 	.dword	_ZN39_INTERNAL_303432f1_4_k_cu_5956bd08_60974cuda3std3__45__cpo4cendE
	.align		8
        /*0030*/ 	.dword	_ZN39_INTERNAL_303432f1_4_k_cu_5956bd08_60974cuda3std3__441_GLOBAL__N__303432f1_4_k_cu_5956bd08_60976ignoreE
	.align		8
        /*0038*/ 	.dword	_ZN39_INTERNAL_303432f1_4_k_cu_5956bd08_60974cuda3std3__419piecewise_constructE
	.align		8
        /*0040*/ 	.dword	_ZN39_INTERNAL_303432f1_4_k_cu_5956bd08_60974cuda3std3__48in_placeE
	.align		8
        /*0048*/ 	.dword	_ZN39_INTERNAL_303432f1_4_k_cu_5956bd08_60974cuda3std6ranges3__45__cpo4swapE
	.align		8
        /*0050*/ 	.dword	_ZN39_INTERNAL_303432f1_4_k_cu_5956bd08_60974cuda3std6ranges3__45__cpo9iter_moveE
	.align		8
        /*0058*/ 	.dword	_ZN39_INTERNAL_303432f1_4_k_cu_5956bd08_60974cute7productE
	.align		8
        /*0060*/ 	.dword	_ZN39_INTERNAL_303432f1_4_k_cu_5956bd08_60974cute1_E
	.align		8
        /*0068*/ 	.dword	$str$22
	.align		8
        /*0070*/ 	.dword	$str$23


//--------------------- .text._ZN7cutlass13device_kernelINS_4gemm6kernel13GemmUniversalIN4cute5tupleIJiiiiEEENS1_10collective13CollectiveMmaINS1_34MainloopSm90TmaGmmaWarpSpecializedILi4ENS5_IJNS4_1CILi1EEENSA_ILi2EEESB_EEENS1_35KernelTmaWarpSpecializedCooperativeEEENS5_IJNSA_ILi256EEENSA_ILi64EEENSA_ILi32EEEEEENS_10tfloat32_tENS5_IJlSB_lEEESK_SL_NS4_8TiledMMAINS4_8MMA_AtomIJNS4_4SM904GMMA29MMA_64x64x8_F32TF32TF32_SS_TNILNSP_7ScaleInE1ELSR_1EEEEEENS4_6LayoutINS5_IJSC_SB_SB_EEENS5_IJSB_NSA_ILi0EEESW_EEEEENS5_IJNS4_10UnderscoreESZ_SZ_EEEEENS4_23SM90_TMA_LOAD_MULTICASTENS4_14ComposedLayoutINS4_7SwizzleILi3ELi4ELi3EEENS4_18smem_ptr_flag_bitsILi32EEENSU_INS5_IJNSA_ILi8EEESI_EEENS5_IJSI_SB_EEEEEEEvNS4_8identityENS4_13SM90_TMA_LOADES1C_vS1D_EENS_8epilogue10collective6detail29Sm90TmaWarpSpecializedAdapterINS1H_15DefaultEpilogueISK_SL_SL_NS1G_6thread17LinearCombinationISK_Li1EffLNS1L_9ScaleType4KindE0ELNS_15FloatRoundStyleE2ESK_EENS1_15EpilogueDefaultEEEEEvvEEEEvNT_6ParamsE --------------------------
	.section	.text._ZN7cutlass13device_kernelINS_4gemm6kernel13GemmUniversalIN4cute5tupleIJiiiiEEENS1_10collective13CollectiveMmaINS1_34MainloopSm90TmaGmmaWarpSpecializedILi4ENS5_IJNS4_1CILi1EEENSA_ILi2EEESB_EEENS1_35KernelTmaWarpSpecializedCooperativeEEENS5_IJNSA_ILi256EEENSA_ILi64EEENSA_ILi32EEEEEENS_10tfloat32_tENS5_IJlSB_lEEESK_SL_NS4_8TiledMMAINS4_8MMA_AtomIJNS4_4SM904GMMA29MMA_64x64x8_F32TF32TF32_SS_TNILNSP_7ScaleInE1ELSR_1EEEEEENS4_6LayoutINS5_IJSC_SB_SB_EEENS5_IJSB_NSA_ILi0EEESW_EEEEENS5_IJNS4_10UnderscoreESZ_SZ_EEEEENS4_23SM90_TMA_LOAD_MULTICASTENS4_14ComposedLayoutINS4_7SwizzleILi3ELi4ELi3EEENS4_18smem_ptr_flag_bitsILi32EEENSU_INS5_IJNSA_ILi8EEESI_EEENS5_IJSI_SB_EEEEEEEvNS4_8identityENS4_13SM90_TMA_LOADES1C_vS1D_EENS_8epilogue10collective6detail29Sm90TmaWarpSpecializedAdapterINS1H_15DefaultEpilogueISK_SL_SL_NS1G_6thread17LinearCombinationISK_Li1EffLNS1L_9ScaleType4KindE0ELNS_15FloatRoundStyleE2ESK_EENS1_15EpilogueDefaultEEEEEvvEEEEvNT_6ParamsE,"ax",@progbits
	.align	128
.text._ZN7cutlass13device_kernelINS_4gemm6kernel13GemmUniversalIN4cute5tupleIJiiiiEEENS1_10collective13CollectiveMmaINS1_34MainloopSm90TmaGmmaWarpSpecializedILi4ENS5_IJNS4_1CILi1EEENSA_ILi2EEESB_EEENS1_35KernelTmaWarpSpecializedCooperativeEEENS5_IJNSA_ILi256EEENSA_ILi64EEENSA_ILi32EEEEEENS_10tfloat32_tENS5_IJlSB_lEEESK_SL_NS4_8TiledMMAINS4_8MMA_AtomIJNS4_4SM904GMMA29MMA_64x64x8_F32TF32TF32_SS_TNILNSP_7ScaleInE1ELSR_1EEEEEENS4_6LayoutINS5_IJSC_SB_SB_EEENS5_IJSB_NSA_ILi0EEESW_EEEEENS5_IJNS4_10UnderscoreESZ_SZ_EEEEENS4_23SM90_TMA_LOAD_MULTICASTENS4_14ComposedLayoutINS4_7SwizzleILi3ELi4ELi3EEENS4_18smem_ptr_flag_bitsILi32EEENSU_INS5_IJNSA_ILi8EEESI_EEENS5_IJSI_SB_EEEEEEEvNS4_8identityENS4_13SM90_TMA_LOADES1C_vS1D_EENS_8epilogue10collective6detail29Sm90TmaWarpSpecializedAdapterINS1H_15DefaultEpilogueISK_SL_SL_NS1G_6thread17LinearCombinationISK_Li1EffLNS1L_9ScaleType4KindE0ELNS_15FloatRoundStyleE2ESK_EENS1_15EpilogueDefaultEEEEEvvEEEEvNT_6ParamsE:
        .type           _ZN7cutlass13device_kernelINS_4gemm6kernel13GemmUniversalIN4cute5tupleIJiiiiEEENS1_10collective13CollectiveMmaINS1_34MainloopSm90TmaGmmaWarpSpecializedILi4ENS5_IJNS4_1CILi1EEENSA_ILi2EEESB_EEENS1_35KernelTmaWarpSpecializedCooperativeEEENS5_IJNSA_ILi256EEENSA_ILi64EEENSA_ILi32EEEEEENS_10tfloat32_tENS5_IJlSB_lEEESK_SL_NS4_8TiledMMAINS4_8MMA_AtomIJNS4_4SM904GMMA29MMA_64x64x8_F32TF32TF32_SS_TNILNSP_7ScaleInE1ELSR_1EEEEEENS4_6LayoutINS5_IJSC_SB_SB_EEENS5_IJSB_NSA_ILi0EEESW_EEEEENS5_IJNS4_10UnderscoreESZ_SZ_EEEEENS4_23SM90_TMA_LOAD_MULTICASTENS4_14ComposedLayoutINS4_7SwizzleILi3ELi4ELi3EEENS4_18smem_ptr_flag_bitsILi32EEENSU_INS5_IJNSA_ILi8EEESI_EEENS5_IJSI_SB_EEEEEEEvNS4_8identityENS4_13SM90_TMA_LOADES1C_vS1D_EENS_8epilogue10collective6detail29Sm90TmaWarpSpecializedAdapterINS1H_15DefaultEpilogueISK_SL_SL_NS1G_6thread17LinearCombinationISK_Li1EffLNS1L_9ScaleType4KindE0ELNS_15FloatRoundStyleE2ESK_EENS1_15EpilogueDefaultEEEEEvvEEEEvNT_6ParamsE,@function
        .size           _ZN7cutlass13device_kernelINS_4gemm6kernel13GemmUniversalIN4cute5tupleIJiiiiEEENS1_10collective13CollectiveMmaINS1_34MainloopSm90TmaGmmaWarpSpecializedILi4ENS5_IJNS4_1CILi1EEENSA_ILi2EEESB_EEENS1_35KernelTmaWarpSpecializedCooperativeEEENS5_IJNSA_ILi256EEENSA_ILi64EEENSA_ILi32EEEEEENS_10tfloat32_tENS5_IJlSB_lEEESK_SL_NS4_8TiledMMAINS4_8MMA_AtomIJNS4_4SM904GMMA29MMA_64x64x8_F32TF32TF32_SS_TNILNSP_7ScaleInE1ELSR_1EEEEEENS4_6LayoutINS5_IJSC_SB_SB_EEENS5_IJSB_NSA_ILi0EEESW_EEEEENS5_IJNS4_10UnderscoreESZ_SZ_EEEEENS4_23SM90_TMA_LOAD_MULTICASTENS4_14ComposedLayoutINS4_7SwizzleILi3ELi4ELi3EEENS4_18smem_ptr_flag_bitsILi32EEENSU_INS5_IJNSA_ILi8EEESI_EEENS5_IJSI_SB_EEEEEEEvNS4_8identityENS4_13SM90_TMA_LOADES1C_vS1D_EENS_8epilogue10collective6detail29Sm90TmaWarpSpecializedAdapterINS1H_15DefaultEpilogueISK_SL_SL_NS1G_6thread17LinearCombinationISK_Li1EffLNS1L_9ScaleType4KindE0ELNS_15FloatRoundStyleE2ESK_EENS1_15EpilogueDefaultEEEEEvvEEEEvNT_6ParamsE,(.L_x_195 - _ZN7cutlass13device_kernelINS_4gemm6kernel13GemmUniversalIN4cute5tupleIJiiiiEEENS1_10collective13CollectiveMmaINS1_34MainloopSm90TmaGmmaWarpSpecializedILi4ENS5_IJNS4_1CILi1EEENSA_ILi2EEESB_EEENS1_35KernelTmaWarpSpecializedCooperativeEEENS5_IJNSA_ILi256EEENSA_ILi64EEENSA_ILi32EEEEEENS_10tfloat32_tENS5_IJlSB_lEEESK_SL_NS4_8TiledMMAINS4_8MMA_AtomIJNS4_4SM904GMMA29MMA_64x64x8_F32TF32TF32_SS_TNILNSP_7ScaleInE1ELSR_1EEEEEENS4_6LayoutINS5_IJSC_SB_SB_EEENS5_IJSB_NSA_ILi0EEESW_EEEEENS5_IJNS4_10UnderscoreESZ_SZ_EEEEENS4_23SM90_TMA_LOAD_MULTICASTENS4_14ComposedLayoutINS4_7SwizzleILi3ELi4ELi3EEENS4_18smem_ptr_flag_bitsILi32EEENSU_INS5_IJNSA_ILi8EEESI_EEENS5_IJSI_SB_EEEEEEEvNS4_8identityENS4_13SM90_TMA_LOADES1C_vS1D_EENS_8epilogue10collective6detail29Sm90TmaWarpSpecializedAdapterINS1H_15DefaultEpilogueISK_SL_SL_NS1G_6thread17LinearCombinationISK_Li1EffLNS1L_9ScaleType4KindE0ELNS_15FloatRoundStyleE2ESK_EENS1_15EpilogueDefaultEEEEEvvEEEEvNT_6ParamsE)
        .other          _ZN7cutlass13device_kernelINS_4gemm6kernel13GemmUniversalIN4cute5tupleIJiiiiEEENS1_10collective13CollectiveMmaINS1_34MainloopSm90TmaGmmaWarpSpecializedILi4ENS5_IJNS4_1CILi1EEENSA_ILi2EEESB_EEENS1_35KernelTmaWarpSpecializedCooperativeEEENS5_IJNSA_ILi256EEENSA_ILi64EEENSA_ILi32EEEEEENS_10tfloat32_tENS5_IJlSB_lEEESK_SL_NS4_8TiledMMAINS4_8MMA_AtomIJNS4_4SM904GMMA29MMA_64x64x8_F32TF32TF32_SS_TNILNSP_7ScaleInE1ELSR_1EEEEEENS4_6LayoutINS5_IJSC_SB_SB_EEENS5_IJSB_NSA_ILi0EEESW_EEEEENS5_IJNS4_10UnderscoreESZ_SZ_EEEEENS4_23SM90_TMA_LOAD_MULTICASTENS4_14ComposedLayoutINS4_7SwizzleILi3ELi4ELi3EEENS4_18smem_ptr_flag_bitsILi32EEENSU_INS5_IJNSA_ILi8EEESI_EEENS5_IJSI_SB_EEEEEEEvNS4_8identityENS4_13SM90_TMA_LOADES1C_vS1D_EENS_8epilogue10collective6detail29Sm90TmaWarpSpecializedAdapterINS1H_15DefaultEpilogueISK_SL_SL_NS1G_6thread17LinearCombinationISK_Li1EffLNS1L_9ScaleType4KindE0ELNS_15FloatRoundStyleE2ESK_EENS1_15EpilogueDefaultEEEEEvvEEEEvNT_6ParamsE,@"STO_CUDA_ENTRY STV_DEFAULT"
_ZN7cutlass13device_kernelINS_4gemm6kernel13GemmUniversalIN4cute5tupleIJiiiiEEENS1_10collective13CollectiveMmaINS1_34MainloopSm90TmaGmmaWarpSpecializedILi4ENS5_IJNS4_1CILi1EEENSA_ILi2EEESB_EEENS1_35KernelTmaWarpSpecializedCooperativeEEENS5_IJNSA_ILi256EEENSA_ILi64EEENSA_ILi32EEEEEENS_10tfloat32_tENS5_IJlSB_lEEESK_SL_NS4_8TiledMMAINS4_8MMA_AtomIJNS4_4SM904GMMA29MMA_64x64x8_F32TF32TF32_SS_TNILNSP_7ScaleInE1ELSR_1EEEEEENS4_6LayoutINS5_IJSC_SB_SB_EEENS5_IJSB_NSA_ILi0EEESW_EEEEENS5_IJNS4_10UnderscoreESZ_SZ_EEEEENS4_23SM90_TMA_LOAD_MULTICASTENS4_14ComposedLayoutINS4_7SwizzleILi3ELi4ELi3EEENS4_18smem_ptr_flag_bitsILi32EEENSU_INS5_IJNSA_ILi8EEESI_EEENS5_IJSI_SB_EEEEEEEvNS4_8identityENS4_13SM90_TMA_LOADES1C_vS1D_EENS_8epilogue10collective6detail29Sm90TmaWarpSpecializedAdapterINS1H_15DefaultEpilogueISK_SL_SL_NS1G_6thread17LinearCombinationISK_Li1EffLNS1L_9ScaleType4KindE0ELNS_15FloatRoundStyleE2ESK_EENS1_15EpilogueDefaultEEEEEvvEEEEvNT_6ParamsE:
[----:B------:R-:W0:Y:S01]  /*0000*/  LDC R1, c[0x0][0x28] ;  /* 0x00000a00ff017b82 */ /* 0x000e220000000800 */
[----:B------:R-:W1:Y:S01]  /*0010*/  S2R R18, SR_TID.X ;  /* 0x0000000000127919 */ /* 0x000e620000002100 */
[----:B------:R-:W-:Y:S01]  /*0020*/  ELECT P0, URZ, PT ;  /* 0x00000000003f782f */ /* 0x000fe20003800000 */
[----:B------:R-:W-:Y:S01]  /*0030*/  BSSY B0, `(.L_x_0) ;  /* 0x000000f000007945 */ /* 0x000fe20003800000 */
[--C-:B-1----:R-:W-:Y:S02]  /*0040*/  SHF.R.U32.HI R0, RZ, 0x5, R18.reuse ;  /* 0x00000005ff007819 */ /* 0x102fe40000011612 */
[----:B------:R-:W-:-:S03]  /*0050*/  SHF.R.U32.HI R3, RZ, 0x7, R18 ;  /* 0x00000007ff037819 */ /* 0x000fc60000011612 */
[----:B------:R-:W1:Y:S04]  /*0060*/  SHFL.IDX PT, R2, R0, RZ, 0x1f ;  /* 0x00001fff00027589 */ /* 0x000e6800000e0000 */
[----:B------:R2:W3:Y:S01]  /*0070*/  SHFL.IDX PT, R5, R3, RZ, 0x1f ;  /* 0x00001fff03057589 */ /* 0x0004e200000e0000 */
[----:B-1----:R-:W-:-:S13]  /*0080*/  ISETP.NE.OR P0, PT, R2, RZ, !P0 ;  /* 0x000000ff0200720c */ /* 0x002fda0004705670 */
[----:B0-23--:R-:W-:Y:S05]  /*0090*/  @P0 BRA `(.L_x_1) ;  /* 0x0000000000200947 */ /* 0x00dfea0003800000 */
[----:B------:R-:W-:Y:S02]  /*00a0*/  ULDC.64 UR4, c[0x0][0x198] ;  /* 0x0000660000047ab9 */ /* 0x000fe40000000a00 */
[----:B------:R-:W-:Y:S02]  /*00b0*/  UIADD3 UR6, UP0, UR4, 0xf0, URZ ;  /* 0x000000f004067890 */ /* 0x000fe4000ff1e03f */
[----:B------:R-:W-:Y:S02]  /*00c0*/  UIADD3 UR4, UP1, UR4, 0x1f0, URZ ;  /* 0x000001f004047890 */ /* 0x000fe4000ff3e03f */
[----:B------:R-:W-:Y:S02]  /*00d0*/  UIADD3.X UR7, URZ, UR5, URZ, UP0, !UPT ;  /* 0x000000053f077290 */ /* 0x000fe400087fe43f */
[----:B------:R-:W-:-:S07]  /*00e0*/  UIADD3.X UR5, URZ, UR5, URZ, UP1, !UPT ;  /* 0x000000053f057290 */ /* 0x000fce0008ffe43f */
[----:B------:R0:W-:Y:S02]  /*00f0*/  UTMACCTL.PF [UR6] ;  /* 0x00000000060079b9 */ /* 0x0001e40008040000 */
[----:B------:R0:W-:Y:S02]  /*0100*/  UTMACCTL.PF [UR4] ;  /* 0x00000000040079b9 */ /* 0x0001e40008040000 */
[----:B0-----:R-:W-:Y:S01]  /*0110*/  NOP ;  /* 0x0000000000007918 */ /* 0x001fe20000000000 */
.L_x_1:
[----:B------:R-:W-:Y:S05]  /*0120*/  BSYNC B0 ;  /* 0x0000000000007941 */ /* 0x000fea0003800000 */
.L_x_0:
[----:B------:R-:W0:Y:S02]  /*0130*/  SHFL.IDX PT, R3, R0, RZ, 0x1f ;  /* 0x00001fff00037589 */ /* 0x000e2400000e0000 */
[----:B0-----:R-:W-:-:S13]  /*0140*/  ISETP.NE.AND P0, PT, R3, RZ, PT ;  /* 0x000000ff0300720c */ /* 0x001fda0003f05270 */
[----:B------:R-:W-:Y:S05]  /*0150*/  @P0 BRA `(.L_x_2) ;  /* 0x0000000000580947 */ /* 0x000fea0003800000 */
[----:B------:R-:W0:Y:S01]  /*0160*/  S2UR UR8, SR_CgaCtaId ;  /* 0x00000000000879c3 */ /* 0x000e220000008800 */
[----:B------:R-:W-:Y:S01]  /*0170*/  UMOV UR4, 0x400 ;  /* 0x0000040000047882 */ /* 0x000fe20000000000 */
[----:B------:R-:W-:Y:S01]  /*0180*/  UMOV UR5, 0x1 ;  /* 0x0000000100057882 */ /* 0x000fe20000000000 */
[----:B------:R-:W-:Y:S01]  /*0190*/  UMOV UR6, 0x4 ;  /* 0x0000000400067882 */ /* 0x000fe20000000000 */
[----:B------:R-:W-:Y:S01]  /*01a0*/  ELECT P0, URZ, PT ;  /* 0x00000000003f782f */ /* 0x000fe20003800000 */
[----:B------:R-:W-:-:S04]  /*01b0*/  UIADD3 UR6, -UR6, 0x100000, URZ ;  /* 0x0010000006067890 */ /* 0x000fc8000fffe13f */
[----:B------:R-:W-:Y:S02]  /*01c0*/  USHF.L.U32 UR7, UR6, 0xb, URZ ;  /* 0x0000000b06077899 */ /* 0x000fe4000800063f */
[----:B------:R-:W-:Y:S02]  /*01d0*/  USHF.L.U32 UR6, UR6, 0x1, URZ ;  /* 0x0000000106067899 */ /* 0x000fe4000800063f */
[----:B0-----:R-:W-:Y:S02]  /*01e0*/  ULEA UR8, UR8, UR4, 0x18 ;  /* 0x0000000408087291 */ /* 0x001fe4000f8ec03f */
[----:B------:R-:W-:-:S04]  /*01f0*/  UIADD3 UR4, -UR5, 0x100000, URZ ;  /* 0x0010000005047890 */ /* 0x000fc8000fffe13f */
[----:B------:R-:W-:Y:S02]  /*0200*/  USHF.L.U32 UR5, UR4, 0xb, URZ ;  /* 0x0000000b04057899 */ /* 0x000fe4000800063f */
[----:B------:R-:W-:Y:S01]  /*0210*/  USHF.L.U32 UR4, UR4, 0x1, URZ ;  /* 0x0000000104047899 */ /* 0x000fe2000800063f */
[----:B------:R-:W0:Y:S11]  /*0220*/  FENCE.VIEW.ASYNC.S ;  /* 0x00000000000073c6 */ /* 0x000e360000000000 */
[----:B0-----:R0:W1:Y:S01]  /*0230*/  SYNCS.EXCH.64 URZ, [UR8], UR4 ;  /* 0x00000004083f75b2 */ /* 0x0010620008000100 */
[----:B------:R0:W2:Y:S01]  /*0240*/  SYNCS.EXCH.64 URZ, [UR8+0x20], UR6 ;  /* 0x00002006083f75b2 */ /* 0x0000a20008000100 */
[----:B------:R0:W3:Y:S01]  /*0250*/  SYNCS.EXCH.64 URZ, [UR8+0x8], UR4 ;  /* 0x00000804083f75b2 */ /* 0x0000e20008000100 */
[----:B------:R0:W4:Y:S01]  /*0260*/  SYNCS.EXCH.64 URZ, [UR8+0x28], UR6 ;  /* 0x00002806083f75b2 */ /* 0x0001220008000100 */
[----:B------:R0:W0:Y:S01]  /*0270*/  SYNCS.EXCH.64 URZ, [UR8+0x10], UR4 ;  /* 0x00001004083f75b2 */ /* 0x0000220008000100 */
[----:B------:R0:W0:Y:S01]  /*0280*/  SYNCS.EXCH.64 URZ, [UR8+0x30], UR6 ;  /* 0x00003006083f75b2 */ /* 0x0000220008000100 */
[----:B------:R0:W0:Y:S01]  /*0290*/  SYNCS.EXCH.64 URZ, [UR8+0x18], UR4 ;  /* 0x00001804083f75b2 */ /* 0x0000220008000100 */
[----:B------:R0:W0:Y:S01]  /*02a0*/  SYNCS.EXCH.64 URZ, [UR8+0x38], UR6 ;  /* 0x00003806083f75b2 */ /* 0x0000220008000100 */
[----:B------:R-:W-:Y:S01]  /*02b0*/  NOP ;  /* 0x0000000000007918 */ /* 0x000fe20000000000 */
.L_x_2:
[----:B------:R-:W-:Y:S01]  /*02c0*/  SHF.R.S32.HI R7, RZ, 0x1f, R18 ;  /* 0x0000001fff077819 */ /* 0x000fe20000011412 */
[----:B------:R-:W5:Y:S01]  /*02d0*/  SHFL.IDX PT, R0, R0, RZ, 0x1f ;  /* 0x00001fff00007589 */ /* 0x000f6200000e0000 */
[----:B0-----:R-:W0:Y:S01]  /*02e0*/  S2UR UR8, SR_CTAID.X ;  /* 0x00000000000879c3 */ /* 0x001e220000002500 */
[----:B------:R-:W-:Y:S02]  /*02f0*/  ELECT P0, URZ, PT ;  /* 0x00000000003f782f */ /* 0x000fe40003800000 */
[----:B------:R-:W-:Y:S01]  /*0300*/  LEA.HI R7, R7, R18, RZ, 0x7 ;  /* 0x0000001207077211 */ /* 0x000fe200078f38ff */
[----:B------:R-:W1:Y:S01]  /*0310*/  S2R R4, SR_CTAID.Y ;  /* 0x0000000000047919 */ /* 0x000e620000002600 */
[----:B------:R-:W-:Y:S01]  /*0320*/  ULDC UR4, c[0x0][0x154] ;  /* 0x0000550000047ab9 */ /* 0x000fe20000000800 */
[----:B------:R-:W-:Y:S01]  /*0330*/  NOP ;  /* 0x0000000000007918 */ /* 0x000fe20000000000 */
[----:B------:R-:W-:Y:S01]  /*0340*/  LOP3.LUT R7, R7, 0xffffff80, RZ, 0xc0, !PT ;  /* 0xffffff8007077812 */ /* 0x000fe200078ec0ff */
[----:B------:R-:W-:Y:S01]  /*0350*/  NOP ;  /* 0x0000000000007918 */ /* 0x000fe20000000000 */
[----:B------:R-:W2:Y:S03]  /*0360*/  LDC R12, c[0x0][0x140] ;  /* 0x00005000ff0c7b82 */ /* 0x000ea60000000800 */
[----:B------:R-:W-:-:S05]  /*0370*/  IMAD.IADD R7, R18, 0x1, -R7 ;  /* 0x0000000112077824 */ /* 0x000fca00078e0a07 */
[----:B------:R-:W-:Y:S02]  /*0380*/  SHF.R.S32.HI R6, RZ, 0x1f, R7 ;  /* 0x0000001fff067819 */ /* 0x000fe40000011407 */
[----:B------:R-:W-:Y:S02]  /*0390*/  LOP3.LUT P2, RZ, R7, 0x7, RZ, 0xc0, !PT ;  /* 0x0000000707ff7812 */ /* 0x000fe4000784c0ff */
[----:B------:R-:W-:Y:S02]  /*03a0*/  LEA.HI R6, R6, R7, RZ, 0x3 ;  /* 0x0000000706067211 */ /* 0x000fe400078f18ff */
[----:B-----5:R-:W-:Y:S02]  /*03b0*/  ISETP.NE.OR P0, PT, R0, RZ, !P0 ;  /* 0x000000ff0000720c */ /* 0x020fe40004705670 */
[--C-:B------:R-:W-:Y:S02]  /*03c0*/  SHF.R.S32.HI R0, RZ, 0x3, R6.reuse ;  /* 0x00000003ff007819 */ /* 0x100fe40000011406 */
[----:B------:R-:W-:-:S02]  /*03d0*/  SHF.R.S32.HI R9, RZ, 0x1f, R6 ;  /* 0x0000001fff097819 */ /* 0x000fc40000011406 */
[----:B------:R-:W-:Y:S02]  /*03e0*/  SHF.R.S32.HI R6, RZ, 0x1f, R3 ;  /* 0x0000001fff067819 */ /* 0x000fe40000011403 */
[----:B------:R-:W-:Y:S02]  /*03f0*/  LEA.HI R9, R9, R0, RZ, 0x2 ;  /* 0x0000000009097211 */ /* 0x000fe400078f10ff */
[----:B------:R-:W-:Y:S02]  /*0400*/  LEA.HI R6, R6, R3, RZ, 0x2 ;  /* 0x0000000306067211 */ /* 0x000fe400078f10ff */
[----:B-1----:R-:W-:Y:S01]  /*0410*/  I2FP.F32.U32 R8, R4 ;  /* 0x0000000400087245 */ /* 0x002fe20000201000 */
[----:B------:R-:W-:Y:S01]  /*0420*/  VOTEU.ALL UP0, P0 ;  /* 0x00000000003f7886 */ /* 0x000fe20000000000 */
[----:B------:R-:W-:Y:S01]  /*0430*/  LOP3.LUT R6, R6, 0x3ffffffc, RZ, 0xc0, !PT ;  /* 0x3ffffffc06067812 */ /* 0x000fe200078ec0ff */
[----:B------:R-:W-:Y:S01]  /*0440*/  VOTEU.ALL UP1, P0 ;  /* 0x00000000003f7886 */ /* 0x000fe20000020000 */
[----:B------:R-:W-:Y:S01]  /*0450*/  LOP3.LUT R9, R9, 0xfffffffc, RZ, 0xc0, !PT ;  /* 0xfffffffc09097812 */ /* 0x000fe200078ec0ff */
[----:B------:R-:W-:Y:S01]  /*0460*/  FMUL R10, R8, UR4 ;  /* 0x00000004080a7c20 */ /* 0x000fe20008400000 */
[----:B------:R-:W1:Y:S01]  /*0470*/  @!UP0 S2UR UR7, SR_CgaCtaId ;  /* 0x00000000000789c3 */ /* 0x000e620000008800 */
[----:B------:R-:W-:Y:S01]  /*0480*/  IMAD.IADD R11, R3, 0x1, -R6 ;  /* 0x00000001030b7824 */ /* 0x000fe200078e0a06 */
[----:B0-----:R-:W-:Y:S01]  /*0490*/  I2FP.F32.U32 R6, UR8 ;  /* 0x0000000800067c45 */ /* 0x001fe20008201000 */
[----:B------:R-:W-:Y:S01]  /*04a0*/  IMAD.IADD R0, R0, 0x1, -R9 ;  /* 0x0000000100007824 */ /* 0x000fe200078e0a09 */
[----:B------:R-:W-:Y:S01]  /*04b0*/  ULDC UR4, c[0x0][0x150] ;  /* 0x0000540000047ab9 */ /* 0x000fe20000000800 */
[----:B------:R-:W0:Y:S01]  /*04c0*/  F2I.U32.TRUNC.NTZ R10, R10 ;  /* 0x0000000a000a7305 */ /* 0x000e22000020f000 */
[----:B------:R-:W-:Y:S01]  /*04d0*/  SHF.R.S32.HI R3, RZ, 0x1f, R2 ;  /* 0x0000001fff037819 */ /* 0x000fe20000011402 */
[----:B------:R-:W-:Y:S01]  /*04e0*/  FMUL R6, R6, UR4 ;  /* 0x0000000406067c20 */ /* 0x000fe20008400000 */
[----:B------:R-:W5:Y:S01]  /*04f0*/  LDC R9, c[0x0][0x148] ;  /* 0x00005200ff097b82 */ /* 0x000f620000000800 */
[----:B------:R-:W-:Y:S01]  /*0500*/  IMAD R11, R11, 0x4, R0 ;  /* 0x000000040b0b7824 */ /* 0x000fe200078e0200 */
[----:B------:R-:W-:Y:S01]  /*0510*/  LEA.HI R3, R3, R2, RZ, 0x2 ;  /* 0x0000000203037211 */ /* 0x000fe200078f10ff */
[----:B------:R-:W-:Y:S01]  /*0520*/  UMOV UR4, 0x20 ;  /* 0x0000002000047882 */ /* 0x000fe20000000000 */
[----:B------:R-:W-:Y:S01]  /*0530*/  @!UP0 UMOV UR6, 0x400 ;  /* 0x0000040000068882 */ /* 0x000fe20000000000 */
[----:B------:R-:W3:Y:S01]  /*0540*/  F2I.U32.TRUNC.NTZ R6, R6 ;  /* 0x0000000600067305 */ /* 0x000ee2000020f000 */
[----:B------:R-:W-:Y:S01]  /*0550*/  LOP3.LUT R3, R3, 0xfffffffc, RZ, 0xc0, !PT ;  /* 0xfffffffc03037812 */ /* 0x000fe200078ec0ff */
[----:B------:R-:W-:Y:S01]  /*0560*/  IMAD.SHL.U32 R22, R11, 0x4, RZ ;  /* 0x000000040b167824 */ /* 0x000fe200078e00ff */
[----:B------:R-:W4:Y:S01]  /*0570*/  LDC R8, c[0x0][0x144] ;  /* 0x00005100ff087b82 */ /* 0x000f220000000800 */
[----:B------:R-:W-:-:S04]  /*0580*/  @!UP0 UIADD3 UR4, -UR4, 0x100000, URZ ;  /* 0x0010000004048890 */ /* 0x000fc8000fffe13f */
[----:B------:R-:W-:Y:S02]  /*0590*/  @!UP0 USHF.L.U32 UR5, UR4, 0xb, URZ ;  /* 0x0000000b04058899 */ /* 0x000fe4000800063f */
[----:B------:R-:W-:Y:S01]  /*05a0*/  @!UP0 USHF.L.U32 UR4, UR4, 0x1, URZ ;  /* 0x0000000104048899 */ /* 0x000fe2000800063f */
[----:B--2---:R-:W-:Y:S01]  /*05b0*/  ISETP.EQ.U32.AND P3, PT, R12, 0x1, PT ;  /* 0x000000010c00780c */ /* 0x004fe20003f62070 */
[----:B------:R-:W-:Y:S01]  /*05c0*/  IMAD.IADD R0, R2, 0x1, -R3 ;  /* 0x0000000102007824 */ /* 0x000fe200078e0a03 */
[----:B------:R-:W-:Y:S01]  /*05d0*/  LOP3.LUT R22, R11, 0xc, R22, 0x78, !PT ;  /* 0x0000000c0b167812 */ /* 0x000fe200078e7816 */
[----:B0-----:R-:W-:Y:S01]  /*05e0*/  IMAD.MOV R14, RZ, RZ, -R10 ;  /* 0x000000ffff0e7224 */ /* 0x001fe200078e0a0a */
[----:B-1----:R-:W-:Y:S02]  /*05f0*/  @!UP0 ULEA UR6, UR7, UR6, 0x18 ;  /* 0x0000000607068291 */ /* 0x002fe4000f8ec03f */
[----:B------:R-:W-:Y:S01]  /*0600*/  ISETP.NE.AND P1, PT, R0, 0x3, PT ;  /* 0x000000030000780c */ /* 0x000fe20003f25270 */
[----:B------:R-:W-:Y:S01]  /*0610*/  VOTEU.ALL UP0, P0 ;  /* 0x00000000003f7886 */ /* 0x000fe20000000000 */
[----:B------:R-:W-:Y:S01]  /*0620*/  ISETP.LT.U32.AND P0, PT, R22, 0x2, !P2 ;  /* 0x000000021600780c */ /* 0x000fe20005701070 */
[----:B---3--:R-:W-:Y:S01]  /*0630*/  IMAD.MOV R3, RZ, RZ, -R6 ;  /* 0x000000ffff037224 */ /* 0x008fe200078e0a06 */
[----:B------:R-:W-:-:S02]  /*0640*/  ISETP.EQ.OR P1, PT, R0, RZ, !P1 ;  /* 0x000000ff0000720c */ /* 0x000fc40004f22670 */
[----:B------:R-:W-:Y:S01]  /*0650*/  ISETP.NE.AND P2, PT, R5, RZ, PT ;  /* 0x000000ff0500720c */ /* 0x000fe20003f45270 */
[----:B-----5:R-:W-:Y:S01]  /*0660*/  IMAD R7, R9, R14, R4 ;  /* 0x0000000e09077224 */ /* 0x020fe200078e0204 */
[----:B------:R-:W-:Y:S01]  /*0670*/  ISETP.EQ.AND P1, PT, R5, RZ, P1 ;  /* 0x000000ff0500720c */ /* 0x000fe20000f22270 */
[----:B------:R-:W0:Y:S02]  /*0680*/  FENCE.VIEW.ASYNC.S ;  /* 0x00000000000073c6 */ /* 0x000e240000000000 */
[----:B0-----:R0:W1:Y:S01]  /*0690*/  @!UP0 SYNCS.EXCH.64 URZ, [UR6+0x50], UR4 ;  /* 0x00005004063f85b2 */ /* 0x0010620008000100 */
[----:B------:R-:W-:Y:S02]  /*06a0*/  ISETP.NE.AND P4, PT, R7, R22, PT ;  /* 0x000000160700720c */ /* 0x000fe40003f85270 */
[----:B------:R-:W-:Y:S01]  /*06b0*/  SEL R19, RZ, 0x1, !P1 ;  /* 0x00000001ff137807 */ /* 0x000fe20004800000 */
[----:B----4-:R-:W-:Y:S02]  /*06c0*/  IMAD R3, R8, R3, UR8 ;  /* 0x0000000808037e24 */ /* 0x010fe4000f8e0203 */
[----:B------:R-:W-:-:S03]  /*06d0*/  VIADD R8, R5, 0xffffffff ;  /* 0xffffffff05087836 */ /* 0x000fc60000000000 */
[----:B------:R-:W-:Y:S02]  /*06e0*/  ISETP.EQ.OR P4, PT, R3, RZ, !P4 ;  /* 0x000000ff0300720c */ /* 0x000fe40006782670 */
[----:B------:R-:W-:Y:S02]  /*06f0*/  ISETP.GE.U32.AND P5, PT, R8, 0x2, PT ;  /* 0x000000020800780c */ /* 0x000fe40003fa6070 */
[----:B------:R-:W-:Y:S02]  /*0700*/  PLOP3.LUT P0, PT, P0, P4, PT, 0x80, 0x0 ;  /* 0x000000000000781c */ /* 0x000fe40000709070 */
[----:B------:R-:W-:Y:S01]  /*0710*/  SEL R19, R19, 0x2, P5 ;  /* 0x0000000213137807 */ /* 0x000fe20002800000 */
[----:B------:R0:W2:Y:S01]  /*0720*/  @!UP1 SYNCS.EXCH.64 URZ, [UR6+0x58], UR4 ;  /* 0x00005804063f95b2 */ /* 0x0000a20008000100 */
[----:B------:R-:W-:Y:S01]  /*0730*/  P2R R104, PR, RZ, 0x1 ;  /* 0x00000001ff687803 */ /* 0x000fe20000000000 */
[----:B------:R-:W-:Y:S01]  /*0740*/  NOP ;  /* 0x0000000000007918 */ /* 0x000fe20000000000 */
[----:B------:R-:W-:Y:S07]  /*0750*/  @!P3 BRA `(.L_x_3) ;  /* 0x000000000008b947 */ /* 0x000fee0003800000 */
[----:B-12---:R-:W-:Y:S01]  /*0760*/  UCGABAR_ARV ;  /* 0x00000000000079c7 */ /* 0x006fe20008000000 */
[----:B------:R-:W-:Y:S05]  /*0770*/  BRA `(.L_x_4) ;  /* 0x0000000000047947 */ /* 0x000fea0003800000 */
.L_x_3:
[----:B-12---:R-:W-:Y:S01]  /*0780*/  NOP ;  /* 0x0000000000007918 */ /* 0x006fe20000000000 */
.L_x_4:
[----:B------:R-:W1:Y:S01]  /*0790*/  LDC R2, c[0x0][0x65c] ;  /* 0x00019700ff027b82 */ /* 0x000e620000000800 */
[----:B------:R-:W-:Y:S01]  /*07a0*/  LOP3.LUT R5, R5, 0xffffefff, RZ, 0xc0, !PT ;  /* 0xffffefff05057812 */ /* 0x000fe200078ec0ff */
[----:B------:R-:W-:Y:S02]  /*07b0*/  IMAD.U32 R6, RZ, RZ, UR8 ;  /* 0x00000008ff067e24 */ /* 0x000fe4000f8e00ff */
[----:B------:R-:W-:Y:S01]  /*07c0*/  IMAD.MOV.U32 R7, RZ, RZ, RZ ;  /* 0x000000ffff077224 */ /* 0x000fe200078e00ff */
[----:B-1----:R-:W-:-:S13]  /*07d0*/  ISETP.NE.AND P1, PT, R2, 0x1, PT ;  /* 0x000000010200780c */ /* 0x002fda0003f25270 */
[----:B------:R-:W1:Y:S01]  /*07e0*/  @P1 LDC R17, c[0x0][0x10] ;  /* 0x00000400ff111b82 */ /* 0x000e620000000800 */
[----:B------:R-:W-:Y:S01]  /*07f0*/  @P1 LOP3.LUT R5, R5, 0x1000, RZ, 0xfc, !PT ;  /* 0x0000100005051812 */ /* 0x000fe200078efcff */
[----:B------:R-:W-:Y:S02]  /*0800*/  @P1 IMAD.MOV.U32 R5, RZ, RZ, RZ ;  /* 0x000000ffff051224 */ /* 0x000fe400078e00ff */
[----:B------:R-:W-:-:S04]  /*0810*/  @P1 IMAD.MOV.U32 R13, RZ, RZ, RZ ;  /* 0x000000ffff0d1224 */ /* 0x000fc800078e00ff */
[----:B------:R-:W2:Y:S01]  /*0820*/  @!P1 LDC R11, c[0x0][0xc] ;  /* 0x00000300ff0b9b82 */ /* 0x000ea20000000800 */
[----:B-1----:R-:W-:-:S04]  /*0830*/  @P1 IMAD.WIDE.U32 R16, R17, UR8, R4 ;  /* 0x0000000811101c25 */ /* 0x002fc8000f8e0004 */
[----:B------:R-:W-:Y:S02]  /*0840*/  @P1 IMAD.IADD R17, R17, 0x1, R13 ;  /* 0x0000000111111824 */ /* 0x000fe400078e020d */
[----:B--2---:R-:W-:-:S04]  /*0850*/  @!P1 IMAD.WIDE.U32 R6, R4, R11, R6 ;  /* 0x0000000b04069225 */ /* 0x004fc800078e0006 */
[----:B------:R-:W-:Y:S02]  /*0860*/  @!P1 IMAD.MOV.U32 R16, RZ, RZ, R6 ;  /* 0x000000ffff109224 */ /* 0x000fe400078e0006 */
[----:B------:R-:W-:Y:S01]  /*0870*/  @!P1 IMAD.MOV.U32 R17, RZ, RZ, R7 ;  /* 0x000000ffff119224 */ /* 0x000fe200078e0007 */
[----:B------:R-:W-:Y:S06]  /*0880*/  @!P3 BRA `(.L_x_5) ;  /* 0x00000000000cb947 */ /* 0x000fec0003800000 */
[----:B------:R-:W-:Y:S01]  /*0890*/  UCGABAR_WAIT ;  /* 0x0000000000007dc7 */ /* 0x000fe20008000000 */
[----:B------:R-:W-:Y:S01]  /*08a0*/  CCTL.IVALL ;  /* 0x00000000ff00798f */ /* 0x000fe20002000000 */
[----:B------:R-:W-:Y:S05]  /*08b0*/  BRA `(.L_x_6) ;  /* 0x0000000000047947 */ /* 0x000fea0003800000 */
.L_x_5:
[----:B------:R-:W-:Y:S06]  /*08c0*/  BAR.SYNC.DEFER_BLOCKING 0x0 ;  /* 0x0000000000007b1d */ /* 0x000fec0000010000 */
.L_x_6:
[----:B------:R-:W-:Y:S05]  /*08d0*/  @!P2 BRA `(.L_x_7) ;  /* 0x000000680038a947 */ /* 0x000fea0003800000 */
[----:B------:R-:W-:-:S13]  /*08e0*/  ISETP.GT.U32.AND P0, PT, R8, 0x1, PT ;  /* 0x000000010800780c */ /* 0x000fda0003f04070 */
[----:B0-----:R-:W-:Y:S05]  /*08f0*/  @P0 EXIT ;  /* 0x000000000000094d */ /* 0x001fea0003800000 */
[----:B------:R-:W-:Y:S01]  /*0900*/  ULDC.64 UR4, c[0x0][0x650] ;  /* 0x0001940000047ab9 */ /* 0x000fe20000000a00 */
[----:B------:R-:W-:Y:S01]  /*0910*/  PRMT R0, RZ, 0x7610, R0 ;  /* 0x00007610ff007816 */ /* 0x000fe20000000000 */
[----:B------:R-:W-:Y:S01]  /*0920*/  IMAD.MOV.U32 R92, RZ, RZ, -0x1 ;  /* 0xffffffffff5c7424 */ /* 0x000fe200078e00ff */
[----:B------:R-:W-:Y:S01]  /*0930*/  ISETP.GE.U32.AND P0, PT, R16, UR4, PT ;  /* 0x0000000410007c0c */ /* 0x000fe2000bf06070 */
[----:B------:R-:W-:Y:S02]  /*0940*/  IMAD.MOV.U32 R90, RZ, RZ, -0x1 ;  /* 0xffffffffff5a7424 */ /* 0x000fe400078e00ff */
[----:B------:R-:W-:Y:S01]  /*0950*/  IMAD.MOV.U32 R23, RZ, RZ, -0x1 ;  /* 0xffffffffff177424 */ /* 0x000fe200078e00ff */
[----:B------:R-:W-:-:S13]  /*0960*/  ISETP.GE.U32.AND.EX P0, PT, R17, UR5, PT, P0 ;  /* 0x0000000511007c0c */ /* 0x000fda000bf06100 */
[----:B------:R-:W-:Y:S05]  /*0970*/  @P0 BRA `(.L_x_8) ;  /* 0x00000004002c0947 */ /* 0x000fea0003800000 */
[----:B------:R-:W0:Y:S01]  /*0980*/  LDC.64 R20, c[0x0][0x628] ;  /* 0x00018a00ff147b82 */ /* 0x000e220000000a00 */
[----:B------:R-:W-:Y:S02]  /*0990*/  IMAD.MOV.U32 R6, RZ, RZ, R16 ;  /* 0x000000ffff067224 */ /* 0x000fe400078e0010 */
[----:B------:R-:W-:-:S05]  /*09a0*/  IMAD.MOV.U32 R7, RZ, RZ, R17 ;  /* 0x000000ffff077224 */ /* 0x000fca00078e0011 */
[----:B------:R-:W1:Y:S08]  /*09b0*/  LDC R0, c[0x0][0x630] ;  /* 0x00018c00ff007b82 */ /* 0x000e700000000800 */
[----:B------:R-:W2:Y:S01]  /*09c0*/  LDC.64 R24, c[0x0][0x620] ;  /* 0x00018800ff187b82 */ /* 0x000ea20000000a00 */
[----:B0-----:R-:W-:-:S04]  /*09d0*/  ISETP.NE.U32.AND P0, PT, R20, RZ, PT ;  /* 0x000000ff1400720c */ /* 0x001fc80003f05070 */
[----:B------:R-:W-:-:S13]  /*09e0*/  ISETP.NE.AND.EX P0, PT, R21, RZ, PT, P0 ;  /* 0x000000ff1500720c */ /* 0x000fda0003f05300 */
[----:B-12---:R-:W-:Y:S05]  /*09f0*/  @!P0 BRA `(.L_x_9) ;  /* 0x0000000000288947 */ /* 0x006fea0003800000 */
[----:B------:R-:W0:Y:S02]  /*0a00*/  LDC R13, c[0x0][0x634] ;  /* 0x00018d00ff0d7b82 */ /* 0x000e240000000800 */
[----:B0-----:R-:W-:-:S05]  /*0a10*/  IADD3 R13, P0, R16, R13, RZ ;  /* 0x0000000d100d7210 */ /* 0x001fca0007f1e0ff */
[----:B------:R-:W-:-:S04]  /*0a20*/  IMAD.X R15, RZ, RZ, R17, P0 ;  /* 0x000000ffff0f7224 */ /* 0x000fc800000e0611 */
[----:B------:R-:W-:-:S04]  /*0a30*/  IMAD.WIDE.U32 R6, R15, R20, RZ ;  /* 0x000000140f067225 */ /* 0x000fc800078e00ff */
[----:B------:R-:W-:-:S04]  /*0a40*/  IMAD.WIDE.U32 R10, P0, R13, R21, R6 ;  /* 0x000000150d0a7225 */ /* 0x000fc80007800006 */
[----:B------:R-:W-:-:S04]  /*0a50*/  IMAD.WIDE.U32 R6, R13, R20, RZ ;  /* 0x000000140d067225 */ /* 0x000fc800078e00ff */
[----:B------:R-:W-:Y:S01]  /*0a60*/  IMAD.X R13, RZ, RZ, RZ, P0 ;  /* 0x000000ffff0d7224 */ /* 0x000fe200000e06ff */
[----:B------:R-:W-:Y:S01]  /*0a70*/  IADD3 RZ, P0, R7, R10, RZ ;  /* 0x0000000a07ff7210 */ /* 0x000fe20007f1e0ff */
[----:B------:R-:W-:-:S04]  /*0a80*/  IMAD.MOV.U32 R12, RZ, RZ, R11 ;  /* 0x000000ffff0c7224 */ /* 0x000fc800078e000b */
[----:B------:R-:W-:-:S08]  /*0a90*/  IMAD.WIDE.U32.X R6, R15, R21, R12, P0 ;  /* 0x000000150f067225 */ /* 0x000fd000000e040c */
.L_x_9:
[----:B------:R-:W0:Y:S01]  /*0aa0*/  LDC.64 R20, c[0x0][0x640] ;  /* 0x00019000ff147b82 */ /* 0x000e220000000a00 */
[--C-:B------:R-:W-:Y:S01]  /*0ab0*/  SHF.R.U64 R27, R6, R0, R7.reuse ;  /* 0x00000000061b7219 */ /* 0x100fe20000001207 */
[----:B------:R-:W-:Y:S01]  /*0ac0*/  IMAD R28, R9, R14, R4 ;  /* 0x0000000e091c7224 */ /* 0x000fe200078e0204 */
[----:B------:R-:W-:Y:S02]  /*0ad0*/  SHF.R.U32.HI R0, RZ, R0, R7 ;  /* 0x00000000ff007219 */ /* 0x000fe40000011607 */
[----:B------:R-:W-:-:S03]  /*0ae0*/  IADD3 R5, P0, RZ, -R27, RZ ;  /* 0x8000001bff057210 */ /* 0x000fc60007f1e0ff */
[----:B------:R-:W1:Y:S02]  /*0af0*/  LDC R8, c[0x0][0x618] ;  /* 0x00018600ff087b82 */ /* 0x000e640000000800 */
[----:B------:R-:W-:-:S04]  /*0b00*/  IMAD.X R7, RZ, RZ, ~R0, P0 ;  /* 0x000000ffff077224 */ /* 0x000fc800000e0e00 */
[-C--:B------:R-:W-:Y:S02]  /*0b10*/  IMAD R0, R7, R24.reuse, RZ ;  /* 0x0000001807007224 */ /* 0x080fe400078e02ff */
[----:B------:R-:W2:Y:S01]  /*0b20*/  LDC R11, c[0x0][0x608] ;  /* 0x00018200ff0b7b82 */ /* 0x000ea20000000800 */
[----:B------:R-:W-:-:S04]  /*0b30*/  IMAD.WIDE.U32 R6, R5, R24, R16 ;  /* 0x0000001805067225 */ /* 0x000fc800078e0010 */
[----:B------:R-:W-:Y:S02]  /*0b40*/  IMAD R5, R5, R25, R0 ;  /* 0x0000001905057224 */ /* 0x000fe400078e0200 */
[----:B------:R-:W-:Y:S01]  /*0b50*/  IMAD.MOV.U32 R25, RZ, RZ, 0x1 ;  /* 0x00000001ff197424 */ /* 0x000fe200078e00ff */
[----:B------:R-:W3:Y:S01]  /*0b60*/  LDC R12, c[0x0][0x658] ;  /* 0x00019600ff0c7b82 */ /* 0x000ee20000000800 */
[----:B0-----:R-:W-:Y:S01]  /*0b70*/  ISETP.NE.U32.AND P0, PT, R20, RZ, PT ;  /* 0x000000ff1400720c */ /* 0x001fe20003f05070 */
[----:B------:R-:W-:Y:S02]  /*0b80*/  IMAD.IADD R5, R7, 0x1, R5 ;  /* 0x0000000107057824 */ /* 0x000fe400078e0205 */
[----:B------:R-:W-:Y:S01]  /*0b90*/  IMAD.MOV.U32 R7, RZ, RZ, -0x1 ;  /* 0xffffffffff077424 */ /* 0x000fe200078e00ff */
[----:B------:R-:W-:-:S03]  /*0ba0*/  ISETP.NE.AND.EX P0, PT, R21, RZ, PT, P0 ;  /* 0x000000ff1500720c */ /* 0x000fc60003f05300 */
[----:B------:R-:W0:Y:S01]  /*0bb0*/  LDC R15, c[0x0][0x600] ;  /* 0x00018000ff0f7b82 */ /* 0x000e220000000800 */
[-CC-:B-1----:R-:W-:Y:S02]  /*0bc0*/  SHF.R.U64 R13, R6, R8.reuse, R5.reuse ;  /* 0x00000008060d7219 */ /* 0x182fe40000001205 */
[----:B------:R-:W-:-:S05]  /*0bd0*/  SHF.R.U32.HI R0, RZ, R8, R5 ;  /* 0x00000008ff007219 */ /* 0x000fca0000011605 */
[----:B------:R-:W1:Y:S01]  /*0be0*/  LDC R23, c[0x0][0x648] ;  /* 0x00019200ff177b82 */ /* 0x000e620000000800 */
[-CC-:B--2---:R-:W-:Y:S02]  /*0bf0*/  SHF.R.U64 R29, R13, R11.reuse, R0.reuse ;  /* 0x0000000b0d1d7219 */ /* 0x184fe40000001200 */
[----:B------:R-:W-:-:S05]  /*0c00*/  SHF.R.U32.HI R5, RZ, R11, R0 ;  /* 0x0000000bff057219 */ /* 0x000fca0000011600 */
[----:B------:R-:W2:Y:S01]  /*0c10*/  LDC R24, c[0x0][0x638] ;  /* 0x00018e00ff187b82 */ /* 0x000ea20000000800 */
[-CC-:B---3--:R-:W-:Y:S02]  /*0c20*/  SHF.R.U64 R14, R29, R12.reuse, R5.reuse ;  /* 0x0000000c1d0e7219 */ /* 0x188fe40000001205 */
[-C--:B------:R-:W-:Y:S02]  /*0c30*/  SHF.L.U32 R0, R7, R12.reuse, RZ ;  /* 0x0000000c07007219 */ /* 0x080fe400000006ff */
[----:B------:R-:W-:Y:S01]  /*0c40*/  SHF.R.U32.HI R5, RZ, R12, R5 ;  /* 0x0000000cff057219 */ /* 0x000fe20000011605 */
[----:B------:R-:W-:Y:S01]  /*0c50*/  IMAD.MOV.U32 R4, RZ, RZ, R14 ;  /* 0x000000ffff047224 */ /* 0x000fe200078e000e */
[----:B------:R-:W-:Y:S01]  /*0c60*/  LOP3.LUT R10, RZ, R0, RZ, 0x33, !PT ;  /* 0x00000000ff0a7212 */ /* 0x000fe200078e33ff */
[----:B------:R-:W3:Y:S01]  /*0c70*/  LDC R26, c[0x0][0x610] ;  /* 0x00018400ff1a7b82 */ /* 0x000ee20000000800 */
[----:B------:R-:W-:Y:S05]  /*0c80*/  @!P0 BRA `(.L_x_10) ;  /* 0x0000000000288947 */ /* 0x000fea0003800000 */
[----:B------:R-:W4:Y:S02]  /*0c90*/  LDC R9, c[0x0][0x64c] ;  /* 0x00019300ff097b82 */ /* 0x000f240000000800 */
[----:B----4-:R-:W-:-:S05]  /*0ca0*/  IADD3 R9, P0, R14, R9, RZ ;  /* 0x000000090e097210 */ /* 0x010fca0007f1e0ff */
        /* <DEDUP_REMOVED lines=8> */
.L_x_10:
[----:B-1----:R-:W-:Y:S01]  /*0d30*/  SHF.R.U64 R4, R4, R23, R5 ;  /* 0x0000001704047219 */ /* 0x002fe20000001205 */
[----:B0-----:R-:W-:Y:S01]  /*0d40*/  VIADD R6, R15, 0xffffffff ;  /* 0xffffffff0f067836 */ /* 0x001fe20000000000 */
[----:B------:R-:W-:Y:S01]  /*0d50*/  SHF.L.U32 R0, R25, R12, RZ ;  /* 0x0000000c19007219 */ /* 0x000fe200000006ff */
[----:B------:R-:W-:Y:S01]  /*0d60*/  IMAD.MOV.U32 R23, RZ, RZ, R27 ;  /* 0x000000ffff177224 */ /* 0x000fe200078e001b */
[----:B------:R-:W-:Y:S01]  /*0d70*/  LOP3.LUT R5, R29, R10, RZ, 0xc0, !PT ;  /* 0x0000000a1d057212 */ /* 0x000fe200078ec0ff */
[----:B------:R-:W-:Y:S01]  /*0d80*/  IMAD.MOV R7, RZ, RZ, -R4 ;  /* 0x000000ffff077224 */ /* 0x000fe200078e0a04 */
[----:B------:R-:W-:Y:S02]  /*0d90*/  SEL R3, R3, R28, !P1 ;  /* 0x0000001c03037207 */ /* 0x000fe40004800000 */
[----:B------:R-:W-:Y:S01]  /*0da0*/  LOP3.LUT R6, R13, R6, RZ, 0xc0, !PT ;  /* 0x000000060d067212 */ /* 0x000fe200078ec0ff */
[----:B------:R-:W-:Y:S02]  /*0db0*/  IMAD R4, R0, R4, R5 ;  /* 0x0000000400047224 */ /* 0x000fe400078e0205 */
[----:B--2---:R-:W-:-:S02]  /*0dc0*/  IMAD R0, R7, R24, R14 ;  /* 0x0000001807007224 */ /* 0x004fc400078e020e */
[----:B---3--:R-:W-:Y:S02]  /*0dd0*/  IMAD R3, R4, R26, R3 ;  /* 0x0000001a04037224 */ /* 0x008fe400078e0203 */
[----:B------:R-:W-:Y:S02]  /*0de0*/  IMAD R92, R0, R15, R6 ;  /* 0x0000000f005c7224 */ /* 0x000fe400078e0206 */
[----:B------:R-:W-:-:S03]  /*0df0*/  IMAD.MOV.U32 R4, RZ, RZ, 0x1 ;  /* 0x00000001ff047424 */ /* 0x000fc600078e00ff */
[----:B------:R-:W-:Y:S02]  /*0e00*/  SEL R90, R92, R3, !P1 ;  /* 0x000000035c5a7207 */ /* 0x000fe40004800000 */
[----:B------:R-:W-:Y:S02]  /*0e10*/  PRMT R0, R4, 0x7610, R0 ;  /* 0x0000761004007816 */ /* 0x000fe40000000000 */
[----:B------:R-:W-:-:S07]  /*0e20*/  SEL R92, R3, R92, !P1 ;  /* 0x0000005c035c7207 */ /* 0x000fce0004800000 */
.L_x_8:
[----:B------:R-:W-:-:S08]  /*0e30*/  NOP ;  /* 0x0000000000007918 */ /* 0x000fd00000000000 */
[----:B------:R-:W0:Y:S02]  /*0e40*/  USETMAXREG.TRY_ALLOC.CTAPOOL UP0, 0xe8 ;  /* 0x000000e8000079c8 */ /* 0x000e240008000600 */
[----:B0-----:R-:W-:-:S13]  /*0e50*/  PLOP3.LUT P0, PT, PT, PT, UP0, 0x80, 0x0 ;  /* 0x000000000000781c */ /* 0x001fda0003f0f008 */
[----:B------:R-:W-:Y:S05]  /*0e60*/  @!P0 BRA `(.L_x_8) ;  /* 0xfffffffc00f08947 */ /* 0x000fea000383ffff */
[----:B------:R-:W-:Y:S01]  /*0e70*/  ULDC.64 UR4, c[0x0][0x598] ;  /* 0x0001660000047ab9 */ /* 0x000fe20000000a00 */
[----:B------:R-:W-:Y:S01]  /*0e80*/  ULDC.64 UR36, c[0x0][0x208] ;  /* 0x0000820000247ab9 */ /* 0x000fe20000000a00 */
[----:B------:R-:W-:-:S04]  /*0e90*/  ISETP.NE.U32.AND P0, PT, RZ, UR4, PT ;  /* 0x00000004ff007c0c */ /* 0x000fc8000bf05070 */
[----:B------:R-:W-:-:S13]  /*0ea0*/  ISETP.NE.AND.EX P0, PT, RZ, UR5, PT, P0 ;  /* 0x00000005ff007c0c */ /* 0x000fda000bf05300 */
[----:B------:R-:W-:Y:S05]  /*0eb0*/  @!P0 BRA `(.L_x_11) ;  /* 0x00000000001c8947 */ /* 0x000fea0003800000 */
[----:B------:R-:W0:Y:S02]  /*0ec0*/  LDC.64 R4, c[0x0][0x598] ;  /* 0x00016600ff047b82 */ /* 0x000e240000000a00 */
[----:B0-----:R-:W2:Y:S02]  /*0ed0*/  LDG.E.64 R4, desc[UR36][R4.64] ;  /* 0x0000002404047981 */ /* 0x001ea4000c1e1b00 */
[----:B--2---:R-:W-:-:S04]  /*0ee0*/  ISETP.NE.U32.AND P0, PT, R4, RZ, PT ;  /* 0x000000ff0400720c */ /* 0x004fc80003f05070 */
[----:B------:R-:W-:-:S13]  /*0ef0*/  ISETP.NE.AND.EX P0, PT, R5, RZ, PT, P0 ;  /* 0x000000ff0500720c */ /* 0x000fda0003f05300 */
[----:B------:R-:W-:Y:S05]  /*0f00*/  @!P0 BRA `(.L_x_11) ;  /* 0x0000000000088947 */ /* 0x000fea0003800000 */
[----:B------:R0:W5:Y:S01]  /*0f10*/  LD.E R88, desc[UR36][R4.64] ;  /* 0x0000002404587980 */ /* 0x000162000c101900 */
[----:B------:R-:W-:Y:S05]  /*0f20*/  BRA `(.L_x_12) ;  /* 0x0000000000247947 */ /* 0x000fea0003800000 */
.L_x_11:
[----:B------:R-:W-:Y:S02]  /*0f30*/  ULDC.64 UR4, c[0x0][0x588] ;  /* 0x0001620000047ab9 */ /* 0x000fe40000000a00 */
[----:B------:R-:W-:-:S04]  /*0f40*/  ISETP.NE.U32.AND P0, PT, RZ, UR4, PT ;  /* 0x00000004ff007c0c */ /* 0x000fc8000bf05070 */
[----:B------:R-:W-:-:S13]  /*0f50*/  ISETP.NE.AND.EX P0, PT, RZ, UR5, PT, P0 ;  /* 0x00000005ff007c0c */ /* 0x000fda000bf05300 */
[----:B------:R-:W-:Y:S05]  /*0f60*/  @!P0 BRA `(.L_x_13) ;  /* 0x00000000000c8947 */ /* 0x000fea0003800000 */
[----:B------:R-:W0:Y:S02]  /*0f70*/  LDC.64 R88, c[0x0][0x588] ;  /* 0x00016200ff587b82 */ /* 0x000e240000000a00 */
[----:B0-----:R1:W5:Y:S01]  /*0f80*/  LDG.E R88, desc[UR36][R88.64] ;  /* 0x0000002458587981 */ /* 0x001362000c1e1900 */
[----:B------:R-:W-:Y:S05]  /*0f90*/  BRA `(.L_x_12) ;  /* 0x0000000000087947 */ /* 0x000fea0003800000 */
.L_x_13:
[----:B------:R-:W-:Y:S02]  /*0fa0*/  ULDC UR4, c[0x0][0x580] ;  /* 0x0001600000047ab9 */ /* 0x000fe40000000800 */
[----:B------:R-:W-:-:S07]  /*0fb0*/  IMAD.U32 R88, RZ, RZ, UR4 ;  /* 0x00000004ff587e24 */ /* 0x000fce000f8e00ff */
.L_x_12:
[----:B------:R-:W-:Y:S02]  /*0fc0*/  ULDC.64 UR4, c[0x0][0x5a0] ;  /* 0x0001680000047ab9 */ /* 0x000fe40000000a00 */
[----:B------:R-:W-:-:S04]  /*0fd0*/  ISETP.NE.U32.AND P0, PT, RZ, UR4, PT ;  /* 0x00000004ff007c0c */ /* 0x000fc8000bf05070 */
[----:B------:R-:W-:-:S13]  /*0fe0*/  ISETP.NE.AND.EX P0, PT, RZ, UR5, PT, P0 ;  /* 0x00000005ff007c0c */ /* 0x000fda000bf05300 */
[----:B------:R-:W-:Y:S05]  /*0ff0*/  @!P0 BRA `(.L_x_14) ;  /* 0x00000000001c8947 */ /* 0x000fea0003800000 */
[----:B0-----:R-:W0:Y:S02]  /*1000*/  LDC.64 R4, c[0x0][0x5a0] ;  /* 0x00016800ff047b82 */ /* 0x001e240000000a00 */
[----:B0-----:R-:W2:Y:S02]  /*1010*/  LDG.E.64 R4, desc[UR36][R4.64] ;  /* 0x0000002404047981 */ /* 0x001ea4000c1e1b00 */
[----:B--2---:R-:W-:-:S04]  /*1020*/  ISETP.NE.U32.AND P0, PT, R4, RZ, PT ;  /* 0x000000ff0400720c */ /* 0x004fc80003f05070 */
[----:B------:R-:W-:-:S13]  /*1030*/  ISETP.NE.AND.EX P0, PT, R5, RZ, PT, P0 ;  /* 0x000000ff0500720c */ /* 0x000fda0003f05300 */
[----:B------:R-:W-:Y:S05]  /*1040*/  @!P0 BRA `(.L_x_14) ;  /* 0x0000000000088947 */ /* 0x000fea0003800000 */
[----:B-1----:R0:W5:Y:S01]  /*1050*/  LD.E R89, desc[UR36][R4.64] ;  /* 0x0000002404597980 */ /* 0x002162000c101900 */
[----:B------:R-:W-:Y:S05]  /*1060*/  BRA `(.L_x_15) ;  /* 0x0000000000247947 */ /* 0x000fea0003800000 */
.L_x_14:
[----:B------:R-:W-:Y:S02]  /*1070*/  ULDC.64 UR4, c[0x0][0x590] ;  /* 0x0001640000047ab9 */ /* 0x000fe40000000a00 */
[----:B------:R-:W-:-:S04]  /*1080*/  ISETP.NE.U32.AND P0, PT, RZ, UR4, PT ;  /* 0x00000004ff007c0c */ /* 0x000fc8000bf05070 */
[----:B------:R-:W-:-:S13]  /*1090*/  ISETP.NE.AND.EX P0, PT, RZ, UR5, PT, P0 ;  /* 0x00000005ff007c0c */ /* 0x000fda000bf05300 */
[----:B------:R-:W-:Y:S05]  /*10a0*/  @!P0 BRA `(.L_x_16) ;  /* 0x00000000000c8947 */ /* 0x000fea0003800000 */
[----:B0-----:R-:W1:Y:S02]  /*10b0*/  LDC.64 R4, c[0x0][0x590] ;  /* 0x00016400ff047b82 */ /* 0x001e640000000a00 */
[----:B-1----:R1:W5:Y:S01]  /*10c0*/  LDG.E R89, desc[UR36][R4.64] ;  /* 0x0000002404597981 */ /* 0x002362000c1e1900 */
[----:B------:R-:W-:Y:S05]  /*10d0*/  BRA `(.L_x_15) ;  /* 0x0000000000087947 */ /* 0x000fea0003800000 */
.L_x_16:
[----:B------:R-:W-:Y:S02]  /*10e0*/  ULDC UR4, c[0x0][0x584] ;  /* 0x0001610000047ab9 */ /* 0x000fe40000000800 */
[----:B-1----:R-:W-:-:S07]  /*10f0*/  IMAD.U32 R89, RZ, RZ, UR4 ;  /* 0x00000004ff597e24 */ /* 0x002fce000f8e00ff */
.L_x_15:
[----:B------:R-:W-:-:S13]  /*1100*/  LOP3.LUT P0, RZ, R0, 0xff, RZ, 0xc0, !PT ;  /* 0x000000ff00ff7812 */ /* 0x000fda000780c0ff */
[----:B------:R-:W-:Y:S05]  /*1110*/  @!P0 EXIT ;  /* 0x000000000000894d */ /* 0x000fea0003800000 */
[----:B------:R-:W-:Y:S01]  /*1120*/  ULDC UR4, c[0x0][0x28c] ;  /* 0x0000a30000047ab9 */ /* 0x000fe20000000800 */
[----:B------:R-:W-:Y:S01]  /*1130*/  LOP3.LUT R105, R19, 0x1, RZ, 0xfc, !PT ;  /* 0x0000000113697812 */ /* 0x000fe200078efcff */
[----:B------:R-:W-:Y:S01]  /*1140*/  UIADD3 UR4, UR4, 0x1f, URZ ;  /* 0x0000001f04047890 */ /* 0x000fe2000fffe03f */
[----:B------:R-:W-:Y:S01]  /*1150*/  UMOV UR38, URZ ;  /* 0x0000003f00267c82 */ /* 0x000fe20008000000 */
[----:B------:R-:W-:Y:S02]  /*1160*/  UMOV UR39, URZ ;  /* 0x0000003f00277c82 */ /* 0x000fe40008000000 */
[----:B------:R-:W-:-:S04]  /*1170*/  USHF.R.S32.HI UR5, URZ, 0x1f, UR4 ;  /* 0x0000001f3f057899 */ /* 0x000fc80008011404 */
[----:B------:R-:W-:-:S04]  /*1180*/  ULEA.HI UR5, UR5, UR4, URZ, 0x5 ;  /* 0x0000000405057291 */ /* 0x000fc8000f8f283f */
[----:B------:R-:W-:-:S12]  /*1190*/  USHF.R.S32.HI UR40, URZ, 0x5, UR5 ;  /* 0x000000053f287899 */ /* 0x000fd80008011405 */
.L_x_160:
[----:B------:R-:W-:Y:S01]  /*11a0*/  LOP3.LUT R0, R18, 0x80, RZ, 0xc0, !PT ;  /* 0x0000008012007812 */ /* 0x000fe200078ec0ff */
[----:B------:R-:W2:Y:S01]  /*11b0*/  S2UR UR7, SR_CgaCtaId ;  /* 0x00000000000779c3 */ /* 0x000ea20000008800 */
[----:B------:R-:W-:Y:S02]  /*11c0*/  UMOV UR6, 0x400 ;  /* 0x0000040000067882 */ /* 0x000fe40000000000 */
[----:B------:R-:W-:-:S06]  /*11d0*/  SHF.R.U32.HI R0, RZ, 0x7, R0 ;  /* 0x00000007ff007819 */ /* 0x000fcc0000011600 */
[----:B---3--:R-:W3:Y:S01]  /*11e0*/  SHFL.IDX PT, R0, R0, RZ, 0x1f ;  /* 0x00001fff00007589 */ /* 0x008ee200000e0000 */
[----:B--2---:R-:W-:Y:S01]  /*11f0*/  ULEA UR6, UR7, UR6, 0x18 ;  /* 0x0000000607067291 */ /* 0x004fe2000f8ec03f */
[----:B---3--:R-:W-:-:S13]  /*1200*/  R2UR UR4, R0 ;  /* 0x00000000000472ca */ /* 0x008fda00000e0000 */
[----:B------:R-:W-:-:S04]  /*1210*/  ULEA.HI UR5, UR4, UR4, URZ, 0x1 ;  /* 0x0000000404057291 */ /* 0x000fc8000f8f083f */
[----:B------:R-:W-:-:S04]  /*1220*/  ULOP3.LUT UR5, UR5, 0x7fffe, URZ, 0xc0, !UPT ;  /* 0x0007fffe05057892 */ /* 0x000fc8000f8ec03f */
[----:B------:R-:W-:-:S03]  /*1230*/  UIADD3 UR5, UR4, -UR5, URZ ;  /* 0x8000000504057290 */ /* 0x000fc6000fffe03f */
[----:B------:R-:W-:Y:S01]  /*1240*/  ULDC UR4, c[0x0][0x28c] ;  /* 0x0000a30000047ab9 */ /* 0x000fe20000000800 */
[----:B------:R-:W-:Y:S01]  /*1250*/  ULEA UR5, UR5, UR6, 0xd ;  /* 0x0000000605057291 */ /* 0x000fe2000f8e683f */
[----:B------:R-:W-:-:S03]  /*1260*/  ISETP.LT.AND P0, PT, RZ, UR4, PT ;  /* 0x00000004ff007c0c */ /* 0x000fc6000bf01270 */
[----:B------:R-:W-:-:S04]  /*1270*/  UIADD3 UR5, UR5, 0x100, URZ ;  /* 0x0000010005057890 */ /* 0x000fc8000fffe03f */
[----:B------:R-:W-:-:S04]  /*1280*/  USHF.R.U32.HI UR5, URZ, 0x4, UR5 ;  /* 0x000000043f057899 */ /* 0x000fc80008011605 */
[----:B------:R-:W-:Y:S02]  /*1290*/  ULOP3.LUT UR41, UR5, 0x3fff, URZ, 0xc0, !UPT ;  /* 0x00003fff05297892 */ /* 0x000fe4000f8ec03f */
[----:B01--45:R-:W-:Y:S10]  /*12a0*/  @P0 BRA `(.L_x_17) ;  /* 0x0000000000400947 */ /* 0x033ff40003800000 */
[----:B------:R-:W-:Y:S01]  /*12b0*/  MOV R0, 0x0 ;  /* 0x0000000000007802 */ /* 0x000fe20000000f00 */
[----:B------:R-:W-:Y:S01]  /*12c0*/  ULDC.64 UR4, c[0x4][0x68] ;  /* 0x01001a0000047ab9 */ /* 0x000fe20000000a00 */
[----:B------:R-:W-:Y:S01]  /*12d0*/  ULDC.64 UR6, c[0x4][0x8] ;  /* 0x0100020000067ab9 */ /* 0x000fe20000000a00 */
[----:B01----:R-:W-:Y:S01]  /*12e0*/  IMAD.U32 R4, RZ, RZ, UR4 ;  /* 0x00000004ff047e24 */ /* 0x003fe2000f8e00ff */
[----:B------:R0:W1:Y:S01]  /*12f0*/  LDC.64 R14, c[0x4][R0] ;  /* 0x01000000000e7b82 */ /* 0x0000620000000a00 */
[----:B------:R-:W-:Y:S01]  /*1300*/  IMAD.U32 R5, RZ, RZ, UR5 ;  /* 0x00000005ff057e24 */ /* 0x000fe2000f8e00ff */
[----:B------:R-:W-:Y:S01]  /*1310*/  ULDC.64 UR4, c[0x4][0x70] ;  /* 0x01001c0000047ab9 */ /* 0x000fe20000000a00 */
[----:B------:R-:W-:Y:S02]  /*1320*/  IMAD.U32 R10, RZ, RZ, UR6 ;  /* 0x00000006ff0a7e24 */ /* 0x000fe4000f8e00ff */
[----:B------:R-:W-:Y:S02]  /*1330*/  IMAD.U32 R6, RZ, RZ, UR4 ;  /* 0x00000004ff067e24 */ /* 0x000fe4000f8e00ff */
[----:B------:R-:W-:-:S02]  /*1340*/  IMAD.U32 R7, RZ, RZ, UR5 ;  /* 0x00000005ff077e24 */ /* 0x000fc4000f8e00ff */
[----:B------:R-:W-:Y:S02]  /*1350*/  IMAD.U32 R11, RZ, RZ, UR7 ;  /* 0x00000007ff0b7e24 */ /* 0x000fe4000f8e00ff */
[----:B------:R-:W-:Y:S02]  /*1360*/  IMAD.MOV.U32 R8, RZ, RZ, 0x1e1 ;  /* 0x000001e1ff087424 */ /* 0x000fe400078e00ff */
[----:B------:R-:W-:Y:S02]  /*1370*/  IMAD.MOV.U32 R12, RZ, RZ, 0x1 ;  /* 0x00000001ff0c7424 */ /* 0x000fe400078e00ff */
[----:B0-----:R-:W-:-:S07]  /*1380*/  IMAD.MOV.U32 R13, RZ, RZ, RZ ;  /* 0x000000ffff0d7224 */ /* 0x001fce00078e00ff */
[----:B------:R-:W-:-:S07]  /*1390*/  LEPC R20, `(.L_x_17) ;  /* 0x000000001014794e */ /* 0x000fce0000000000 */
[----:B-1---5:R-:W-:Y:S05]  /*13a0*/  CALL.ABS.NOINC R14 ;  /* 0x000000000e007343 */ /* 0x022fea0003c00000 */
.L_x_17:
[----:B------:R-:W-:-:S13]  /*13b0*/  ISETP.NE.AND P0, PT, R105, 0x3, PT ;  /* 0x000000036900780c */ /* 0x000fda0003f05270 */
[----:B------:R-:W-:Y:S05]  /*13c0*/  @!P0 BRA `(.L_x_18) ;  /* 0x0000000000048947 */ /* 0x000fea0003800000 */
[----:B------:R-:W-:Y:S01]  /*13d0*/  BPT.TRAP 0x1 ;  /* 0x000000040000795c */ /* 0x000fe20000300000 */
.L_x_18:
[----:B------:R-:W2:Y:S01]  /*13e0*/  S2UR UR5, SR_CgaCtaId ;  /* 0x00000000000579c3 */ /* 0x000ea20000008800 */
[----:B------:R-:W-:Y:S01]  /*13f0*/  UMOV UR4, 0x400 ;  /* 0x0000040000047882 */ /* 0x000fe20000000000 */
[----:B------:R-:W-:Y:S02]  /*1400*/  IMAD.U32 R0, RZ, RZ, UR38 ;  /* 0x00000026ff007e24 */ /* 0x000fe4000f8e00ff */
[----:B------:R-:W-:-:S03]  /*1410*/  IMAD.U32 R3, RZ, RZ, UR39 ;  /* 0x00000027ff037e24 */ /* 0x000fc6000f8e00ff */
[----:B------:R-:W-:Y:S01]  /*1420*/  SHF.L.U32 R0, R0, 0x1f, RZ ;  /* 0x0000001f00007819 */ /* 0x000fe200000006ff */
[----:B--2---:R-:W-:-:S06]  /*1430*/  ULEA UR4, UR5, UR4, 0x18 ;  /* 0x0000000405047291 */ /* 0x004fcc000f8ec03f */
[----:B------:R-:W-:-:S04]  /*1440*/  IMAD.U32 R6, RZ, RZ, UR4 ;  /* 0x00000004ff067e24 */ /* 0x000fc8000f8e00ff */
[----:B------:R-:W-:-:S04]  /*1450*/  IMAD R3, R3, 0x8, R6 ;  /* 0x0000000803037824 */ /* 0x000fc800078e0206 */
[----:B------:R2:W3:Y:S01]  /*1460*/  SYNCS.PHASECHK.TRANS64.TRYWAIT P1, [R3+URZ], R0 ;  /* 0x00000000030075a7 */ /* 0x0004e2000802017f */
[----:B------:R-:W-:Y:S05]  /*1470*/  @!P0 BRA `(.L_x_19) ;  /* 0x0000000000048947 */ /* 0x000fea0003800000 */
[----:B------:R-:W-:Y:S01]  /*1480*/  BPT.TRAP 0x1 ;  /* 0x000000040000795c */ /* 0x000fe20000300000 */
.L_x_19:
[----:B---3--:R-:W-:Y:S05]  /*1490*/  @P1 BRA `(.L_x_20) ;  /* 0x0000000000081947 */ /* 0x008fea0003800000 */
[----:B------:R-:W3:Y:S02]  /*14a0*/  SYNCS.PHASECHK.TRANS64.TRYWAIT P1, [R3+URZ], R0 ;  /* 0x00000000030075a7 */ /* 0x000ee4000802017f */
[----:B---3--:R-:W-:Y:S05]  /*14b0*/  @!P1 BRA `(.L_x_21) ;  /* 0x0000007000a49947 */ /* 0x008fea0003800000 */
.L_x_20:
[----:B------:R-:W-:-:S04]  /*14c0*/  UISETP.LT.AND UP0, UPT, UR40, 0x1, UPT ;  /* 0x000000012800788c */ /* 0x000fc8000bf01270 */
[----:B------:R-:W-:-:S06]  /*14d0*/  USEL UR4, UR40, 0x1, UP0 ;  /* 0x0000000128047887 */ /* 0x000fcc0008000000 */
[----:B--23--:R-:W-:Y:S01]  /*14e0*/  IMAD.U32 R0, RZ, RZ, UR4 ;  /* 0x00000004ff007e24 */ /* 0x00cfe2000f8e00ff */
[----:B------:R-:W-:Y:S05]  /*14f0*/  WARPSYNC.ALL ;  /* 0x0000000000007948 */ /* 0x000fea0003800000 */
[----:B------:R-:W-:-:S04]  /*1500*/  IADD3 R0, -R0, UR40, RZ ;  /* 0x0000002800007c10 */ /* 0x000fc8000fffe1ff */
[----:B------:R-:W-:Y:S02]  /*1510*/  ISETP.GE.AND P1, PT, R0, 0x1, PT ;  /* 0x000000010000780c */ /* 0x000fe40003f26270 */
[----:B------:R-:W-:Y:S01]  /*1520*/  R2UR UR4, R6 ;  /* 0x00000000060472ca */ /* 0x000fe200000e0000 */
[----:B------:R-:W-:Y:S01]  /*1530*/  WARPGROUP.ARRIVE ;  /* 0x00000000000079c5 */ /* 0x000fe20000000000 */
[----:B------:R-:W-:Y:S01]  /*1540*/  UMOV UR9, 0x40000040 ;  /* 0x4000004000097882 */ /* 0x000fe20000000000 */
[----:B------:R-:W-:-:S10]  /*1550*/  UMOV UR11, 0x40000040 ;  /* 0x40000040000b7882 */ /* 0x000fd40000000000 */
[----:B------:R-:W-:-:S04]  /*1560*/  UIADD3 UR4, UR4, 0x20100, URZ ;  /* 0x0002010004047890 */ /* 0x000fc8000fffe03f */
[----:B------:R-:W-:-:S04]  /*1570*/  USHF.R.U32.HI UR4, URZ, 0x4, UR4 ;  /* 0x000000043f047899 */ /* 0x000fc80008011604 */
[----:B------:R-:W-:Y:S02]  /*1580*/  ULOP3.LUT UR5, UR4, 0x3fff, URZ, 0xc0, !UPT ;  /* 0x00003fff04057892 */ /* 0x000fe4000f8ec03f */
[----:B------:R-:W-:Y:S02]  /*1590*/  ULOP3.LUT UR4, UR41, 0x10000, URZ, 0xfc, !UPT ;  /* 0x0001000029047892 */ /* 0x000fe4000f8efc3f */
[----:B------:R-:W-:Y:S02]  /*15a0*/  ULOP3.LUT UR5, UR5, 0x10000, URZ, 0xfc, !UPT ;  /* 0x0001000005057892 */ /* 0x000fe4000f8efc3f */
[----:B------:R-:W-:Y:S02]  /*15b0*/  ULEA UR7, UR39, UR4, 0xb ;  /* 0x0000000427077291 */ /* 0x000fe4000f8e583f */
[----:B------:R-:W-:Y:S02]  /*15c0*/  ULEA UR6, UR39, UR5, 0x9 ;  /* 0x0000000527067291 */ /* 0x000fe4000f8e483f */
[----:B------:R-:W-:-:S03]  /*15d0*/  UIADD3 UR12, UR7, 0x400, URZ ;  /* 0x00000400070c7890 */ /* 0x000fc6000fffe03f */
[----:B------:R-:W-:Y:S02]  /*15e0*/  UMOV UR8, UR7 ;  /* 0x0000000700087c82 */ /* 0x000fe40008000000 */
[----:B------:R-:W-:Y:S02]  /*15f0*/  UMOV UR10, UR6 ;  /* 0x00000006000a7c82 */ /* 0x000fe40008000000 */
[----:B------:R-:W-:Y:S01]  /*1600*/  HGMMA.64x64x8.F32.TF32 R56, gdesc[UR8], RZ, !UPT, gsb0 ;  /* 0x04e00000083879f0 */ /* 0x000fe2000c0028ff */
[----:B------:R-:W-:Y:S01]  /*1610*/  UMOV UR8, UR12 ;  /* 0x0000000c00087c82 */ /* 0x000fe20008000000 */
[----:B------:R-:W-:Y:S01]  /*1620*/  UMOV UR9, 0x40000040 ;  /* 0x4000004000097882 */ /* 0x000fe20000000000 */
[----:B------:R-:W-:Y:S01]  /*1630*/  UIADD3 UR12, UR7, 0x402, URZ ;  /* 0x00000402070c7890 */ /* 0x000fe2000fffe03f */
[----:B------:R-:W-:Y:S02]  /*1640*/  WARPGROUP.DEPBAR.LE gsb0, 0x0 ;  /* 0x00008000000079c5 */ /* 0x000fe40000010000 */
[----:B------:R-:W-:-:S06]  /*1650*/  WARPGROUP.ARRIVE ;  /* 0x00000000000079c5 */ /* 0x000fcc0000000000 */
[----:B------:R-:W-:Y:S01]  /*1660*/  HGMMA.64x64x8.F32.TF32 R24, gdesc[UR8], RZ, !UPT, gsb0 ;  /* 0x04e00000081879f0 */ /* 0x000fe2000c0028ff */
[----:B------:R-:W-:Y:S02]  /*1670*/  UIADD3 UR8, UR7, 0x2, URZ ;  /* 0x0000000207087890 */ /* 0x000fe4000fffe03f */
[----:B------:R-:W-:Y:S01]  /*1680*/  UIADD3 UR10, UR6, 0x2, URZ ;  /* 0x00000002060a7890 */ /* 0x000fe2000fffe03f */
[----:B------:R-:W-:Y:S01]  /*1690*/  UMOV UR9, 0x40000040 ;  /* 0x4000004000097882 */ /* 0x000fe20000000000 */
[----:B------:R-:W-:Y:S01]  /*16a0*/  UMOV UR11, 0x40000040 ;  /* 0x40000040000b7882 */ /* 0x000fe20000000000 */
[----:B------:R-:W-:Y:S02]  /*16b0*/  WARPGROUP.DEPBAR.LE gsb0, 0x0 ;  /* 0x00008000000079c5 */ /* 0x000fe40000010000 */
[----:B------:R-:W-:-:S06]  /*16c0*/  WARPGROUP.ARRIVE ;  /* 0x00000000000079c5 */ /* 0x000fcc0000000000 */
[----:B------:R-:W-:Y:S01]  /*16d0*/  HGMMA.64x64x8.F32.TF32 R56, gdesc[UR8], R56, gsb0 ;  /* 0x04e00000083879f0 */ /* 0x000fe20008002838 */
[----:B------:R-:W-:Y:S01]  /*16e0*/  UMOV UR8, UR12 ;  /* 0x0000000c00087c82 */ /* 0x000fe20008000000 */
[----:B------:R-:W-:Y:S01]  /*16f0*/  UMOV UR9, 0x40000040 ;  /* 0x4000004000097882 */ /* 0x000fe20000000000 */
[----:B------:R-:W-:Y:S01]  /*1700*/  UIADD3 UR12, UR7, 0x404, URZ ;  /* 0x00000404070c7890 */ /* 0x000fe2000fffe03f */
[----:B------:R-:W-:Y:S02]  /*1710*/  WARPGROUP.DEPBAR.LE gsb0, 0x0 ;  /* 0x00008000000079c5 */ /* 0x000fe40000010000 */
[----:B------:R-:W-:-:S06]  /*1720*/  WARPGROUP.ARRIVE ;  /* 0x00000000000079c5 */ /* 0x000fcc0000000000 */
[----:B------:R-:W-:Y:S01]  /*1730*/  HGMMA.64x64x8.F32.TF32 R24, gdesc[UR8], R24, gsb0 ;  /* 0x04e00000081879f0 */ /* 0x000fe20008002818 */
        /* <DEDUP_REMOVED lines=9> */
[----:B------:R-:W-:Y:S02]  /*17d0*/  WARPGROUP.DEPBAR.LE gsb0, 0x0 ;  /* 0x00008000000079c5 */ /* 0x000fe40000010000 */
[----:B------:R-:W-:-:S06]  /*17e0*/  WARPGROUP.ARRIVE ;  /* 0x00000000000079c5 */ /* 0x000fcc0000000000 */
[----:B------:R-:W-:Y:S01]  /*17f0*/  HGMMA.64x64x8.F32.TF32 R24, gdesc[UR8], R24, gsb0 ;  /* 0x04e00000081879f0 */ /* 0x000fe20008002818 */
[----:B------:R-:W-:Y:S02]  /*1800*/  UIADD3 UR8, UR7, 0x6, URZ ;  /* 0x0000000607087890 */ /* 0x000fe4000fffe03f */
[----:B------:R-:W-:Y:S01]  /*1810*/  UIADD3 UR10, UR6, 0x6, URZ ;  /* 0x00000006060a7890 */ /* 0x000fe2000fffe03f */
[----:B------:R-:W-:Y:S01]  /*1820*/  UMOV UR9, 0x40000040 ;  /* 0x4000004000097882 */ /* 0x000fe20000000000 */
[----:B------:R-:W-:Y:S01]  /*1830*/  UMOV UR11, 0x40000040 ;  /* 0x40000040000b7882 */ /* 0x000fe20000000000 */
[----:B------:R-:W-:Y:S01]  /*1840*/  UIADD3 UR7, UR7, 0x406, URZ ;  /* 0x0000040607077890 */ /* 0x000fe2000fffe03f */
[----:B------:R-:W-:Y:S02]  /*1850*/  WARPGROUP.DEPBAR.LE gsb0, 0x0 ;  /* 0x00008000000079c5 */ /* 0x000fe40000010000 */
[----:B------:R-:W-:-:S06]  /*1860*/  WARPGROUP.ARRIVE ;  /* 0x00000000000079c5 */ /* 0x000fcc0000000000 */
[----:B------:R-:W-:Y:S01]  /*1870*/  HGMMA.64x64x8.F32.TF32 R56, gdesc[UR8], R56, gsb0 ;  /* 0x04e00000083879f0 */ /* 0x000fe20008002838 */
[----:B------:R-:W-:Y:S01]  /*1880*/  UMOV UR8, UR7 ;  /* 0x0000000700087c82 */ /* 0x000fe20008000000 */
[----:B------:R-:W-:Y:S01]  /*1890*/  UMOV UR9, 0x40000040 ;  /* 0x4000004000097882 */ /* 0x000fe20000000000 */
[----:B------:R-:W-:Y:S02]  /*18a0*/  WARPGROUP.DEPBAR.LE gsb0, 0x0 ;  /* 0x00008000000079c5 */ /* 0x000fe40000010000 */
[----:B------:R-:W-:-:S06]  /*18b0*/  WARPGROUP.ARRIVE ;  /* 0x00000000000079c5 */ /* 0x000fcc0000000000 */
[----:B------:R-:W-:Y:S03]  /*18c0*/  HGMMA.64x64x8.F32.TF32 R24, gdesc[UR8], R24, gsb0 ;  /* 0x04e00000081879f0 */ /* 0x000fe60008002818 */
[----:B------:R-:W-:Y:S02]  /*18d0*/  WARPGROUP.DEPBAR.LE gsb0, 0x0 ;  /* 0x00008000000079c5 */ /* 0x000fe40000010000 */
[----:B------:R-:W-:Y:S05]  /*18e0*/  @!P1 BRA `(.L_x_22) ;  /* 0x0000000400849947 */ /* 0x000fea0003800000 */
[----:B------:R-:W-:Y:S02]  /*18f0*/  UIADD3 UR6, UR39, 0x1, URZ ;  /* 0x0000000127067890 */ /* 0x000fe4000fffe03f */
[----:B------:R-:W-:Y:S02]  /*1900*/  IMAD.U32 R3, RZ, RZ, UR39 ;  /* 0x00000027ff037e24 */ /* 0x000fe4000f8e00ff */
[----:B------:R-:W-:-:S04]  /*1910*/  UISETP.NE.AND UP0, UPT, UR6, 0x4, UPT ;  /* 0x000000040600788c */ /* 0x000fc8000bf05270 */
[----:B------:R-:W-:Y:S02]  /*1920*/  USEL UR7, URZ, 0x1, UP0 ;  /* 0x000000013f077887 */ /* 0x000fe40008000000 */
[----:B------:R-:W-:Y:S02]  /*1930*/  USEL UR6, UR6, URZ, UP0 ;  /* 0x0000003f06067287 */ /* 0x000fe40008000000 */
[----:B------:R-:W-:-:S06]  /*1940*/  ULOP3.LUT UR7, UR38, UR7, URZ, 0x3c, !UPT ;  /* 0x0000000726077292 */ /* 0x000fcc000f8e3c3f */
[----:B------:R-:W-:-:S07]  /*1950*/  IMAD.U32 R7, RZ, RZ, UR7 ;  /* 0x00000007ff077e24 */ /* 0x000fce000f8e00ff */
.L_x_29:
[----:B------:R-:W-:Y:S05]  /*1960*/  @!P0 BRA `(.L_x_23) ;  /* 0x0000000000048947 */ /* 0x000fea0003800000 */
[----:B------:R-:W-:Y:S01]  /*1970*/  BPT.TRAP 0x1 ;  /* 0x000000040000795c */ /* 0x000fe20000300000 */
.L_x_23:
[----:B------:R-:W2:Y:S01]  /*1980*/  S2UR UR8, SR_CgaCtaId ;  /* 0x00000000000879c3 */ /* 0x000ea20000008800 */
[----:B------:R-:W-:Y:S01]  /*1990*/  UMOV UR7, 0x400 ;  /* 0x0000040000077882 */ /* 0x000fe20000000000 */
[----:B01----:R-:W-:Y:S01]  /*19a0*/  IMAD.U32 R5, RZ, RZ, UR6 ;  /* 0x00000006ff057e24 */ /* 0x003fe2000f8e00ff */
[----:B------:R-:W-:Y:S01]  /*19b0*/  SHF.L.U32 R4, R7, 0x1f, RZ ;  /* 0x0000001f07047819 */ /* 0x000fe200000006ff */
[----:B--2---:R-:W-:-:S06]  /*19c0*/  ULEA UR7, UR8, UR7, 0x18 ;  /* 0x0000000708077291 */ /* 0x004fcc000f8ec03f */
[----:B------:R-:W-:-:S04]  /*19d0*/  IMAD.U32 R6, RZ, RZ, UR7 ;  /* 0x00000007ff067e24 */ /* 0x000fc8000f8e00ff */
[----:B------:R-:W-:-:S04]  /*19e0*/  IMAD R5, R5, 0x8, R6 ;  /* 0x0000000805057824 */ /* 0x000fc800078e0206 */
[----:B------:R0:W1:Y:S01]  /*19f0*/  SYNCS.PHASECHK.TRANS64.TRYWAIT P1, [R5+URZ], R4 ;  /* 0x00000004050075a7 */ /* 0x000062000802017f */
[----:B------:R-:W-:Y:S05]  /*1a00*/  @!P0 BRA `(.L_x_24) ;  /* 0x0000000000048947 */ /* 0x000fea0003800000 */
[----:B------:R-:W-:Y:S01]  /*1a10*/  BPT.TRAP 0x1 ;  /* 0x000000040000795c */ /* 0x000fe20000300000 */
.L_x_24:
[----:B-1----:R-:W-:Y:S05]  /*1a20*/  @P1 BRA `(.L_x_25) ;  /* 0x0000000000081947 */ /* 0x002fea0003800000 */
[----:B------:R-:W1:Y:S02]  /*1a30*/  SYNCS.PHASECHK.TRANS64.TRYWAIT P1, [R5+URZ], R4 ;  /* 0x00000004050075a7 */ /* 0x000e64000802017f */
[----:B-1----:R-:W-:Y:S05]  /*1a40*/  @!P1 BRA `(.L_x_26) ;  /* 0x0000006c00549947 */ /* 0x002fea0003800000 */
.L_x_25:
[----:B------:R-:W-:Y:S01]  /*1a50*/  ULEA UR7, UR6, UR5, 0x9 ;  /* 0x0000000506077291 */ /* 0x000fe2000f8e483f */
[----:B------:R-:W-:Y:S01]  /*1a60*/  WARPGROUP.ARRIVE ;  /* 0x00000000000079c5 */ /* 0x000fe20000000000 */
[----:B------:R-:W-:Y:S01]  /*1a70*/  ULEA UR12, UR6, UR4, 0xb ;  /* 0x00000004060c7291 */ /* 0x000fe2000f8e583f */
[----:B------:R-:W-:Y:S01]  /*1a80*/  UMOV UR11, 0x40000040 ;  /* 0x40000040000b7882 */ /* 0x000fe20000000000 */
[----:B------:R-:W-:Y:S02]  /*1a90*/  UMOV UR9, 0x40000040 ;  /* 0x4000004000097882 */ /* 0x000fe40000000000 */
[----:B------:R-:W-:Y:S01]  /*1aa0*/  UIADD3 UR13, UR12, 0x400, URZ ;  /* 0x000004000c0d7890 */ /* 0x000fe2000fffe03f */
[----:B------:R-:W-:Y:S02]  /*1ab0*/  UMOV UR10, UR7 ;  /* 0x00000007000a7c82 */ /* 0x000fe40008000000 */
[----:B------:R-:W-:Y:S02]  /*1ac0*/  UMOV UR8, UR12 ;  /* 0x0000000c00087c82 */ /* 0x000fe40008000000 */
[----:B------:R-:W-:Y:S01]  /*1ad0*/  HGMMA.64x64x8.F32.TF32 R56, gdesc[UR8], R56, gsb0 ;  /* 0x04e00000083879f0 */ /* 0x000fe20008002838 */
[----:B------:R-:W-:Y:S01]  /*1ae0*/  UMOV UR9, 0x40000040 ;  /* 0x4000004000097882 */ /* 0x000fe20000000000 */
[----:B------:R-:W-:Y:S01]  /*1af0*/  UMOV UR8, UR13 ;  /* 0x0000000d00087c82 */ /* 0x000fe20008000000 */
[----:B------:R-:W-:Y:S01]  /*1b00*/  UIADD3 UR13, UR12, 0x402, URZ ;  /* 0x000004020c0d7890 */ /* 0x000fe2000fffe03f */
[----:B------:R-:W-:-:S02]  /*1b10*/  WARPGROUP.DEPBAR.LE gsb0, 0x0 ;  /* 0x00008000000079c5 */ /* 0x000fc40000010000 */
        /* <DEDUP_REMOVED lines=42> */
[----:B------:R-:W-:Y:S01]  /*1dc0*/  BPT.TRAP 0x1 ;  /* 0x000000040000795c */ /* 0x000fe20000300000 */
.L_x_27:
[----:B------:R-:W-:-:S13]  /*1dd0*/  ISETP.NE.AND P1, PT, R104, RZ, PT ;  /* 0x000000ff6800720c */ /* 0x000fda0003f25270 */
[----:B01----:R-:W-:-:S04]  /*1de0*/  @P1 IMAD R4, R3, 0x8, R6 ;  /* 0x0000000803041824 */ /* 0x003fc800078e0206 */
[----:B------:R-:W-:-:S05]  /*1df0*/  @P1 VIADD R5, R4, 0x20 ;  /* 0x0000002004051836 */ /* 0x000fca0000000000 */
[----:B------:R-:W-:-:S04]  /*1e00*/  @P1 PRMT R5, R22, 0x654, R5 ;  /* 0x0000065416051816 */ /* 0x000fc80000000005 */
[----:B------:R0:W-:Y:S01]  /*1e10*/  @P1 SYNCS.ARRIVE.TRANS64.RED.A1T0 RZ, [R5+URZ], RZ ;  /* 0x000000ff05ff19a7 */ /* 0x0001e2000810043f */
[----:B------:R-:W-:-:S13]  /*1e20*/  ISETP.GT.U32.AND P1, PT, R19, 0x1, PT ;  /* 0x000000011300780c */ /* 0x000fda0003f24070 */
[----:B0-----:R-:W-:Y:S05]  /*1e30*/  @P1 BRA `(.L_x_28) ;  /* 0x0000000000041947 */ /* 0x001fea0003800000 */
[----:B------:R-:W-:Y:S01]  /*1e40*/  BPT.TRAP 0x1 ;  /* 0x000000040000795c */ /* 0x000fe20000300000 */
.L_x_28:
[----:B------:R-:W-:Y:S01]  /*1e50*/  UIADD3 UR6, UR6, 0x1, URZ ;  /* 0x0000000106067890 */ /* 0x000fe2000fffe03f */
[C---:B------:R-:W-:Y:S01]  /*1e60*/  ISETP.GT.AND P2, PT, R0.reuse, 0x1, PT ;  /* 0x000000010000780c */ /* 0x040fe20003f44270 */
[----:B------:R-:W-:Y:S02]  /*1e70*/  VIADD R3, R3, 0x1 ;  /* 0x0000000103037836 */ /* 0x000fe40000000000 */
[----:B------:R-:W-:Y:S01]  /*1e80*/  UISETP.NE.AND UP0, UPT, UR6, 0x4, UPT ;  /* 0x000000040600788c */ /* 0x000fe2000bf05270 */
[----:B------:R-:W-:Y:S02]  /*1e90*/  VIADD R0, R0, 0xffffffff ;  /* 0xffffffff00007836 */ /* 0x000fe40000000000 */
[C---:B------:R-:W-:Y:S01]  /*1ea0*/  ISETP.NE.AND P1, PT, R3.reuse, 0x4, PT ;  /* 0x000000040300780c */ /* 0x040fe20003f25270 */
[----:B------:R-:W-:Y:S02]  /*1eb0*/  USEL UR7, URZ, 0x1, UP0 ;  /* 0x000000013f077887 */ /* 0x000fe40008000000 */
[----:B------:R-:W-:Y:S01]  /*1ec0*/  USEL UR6, UR6, URZ, UP0 ;  /* 0x0000003f06067287 */ /* 0x000fe20008000000 */
[----:B------:R-:W-:-:S03]  /*1ed0*/  SEL R3, R3, RZ, P1 ;  /* 0x000000ff03037207 */ /* 0x000fc60000800000 */
[----:B------:R-:W-:Y:S01]  /*1ee0*/  LOP3.LUT R7, R7, UR7, RZ, 0x3c, !PT ;  /* 0x0000000707077c12 */ /* 0x000fe2000f8e3cff */
[----:B------:R-:W-:Y:S07]  /*1ef0*/  @P2 BRA `(.L_x_29) ;  /* 0xfffffff800982947 */ /* 0x000fee000383ffff */
.L_x_22:
[----:B------:R-:W2:Y:S02]  /*1f00*/  LDC R0, c[0x0][0x28c] ;  /* 0x0000a300ff007b82 */ /* 0x000ea40000000800 */
[----:B--2---:R-:W-:-:S13]  /*1f10*/  ISETP.GE.AND P1, PT, R0, 0x1, PT ;  /* 0x000000010000780c */ /* 0x004fda0003f26270 */
[----:B------:R-:W-:Y:S05]  /*1f20*/  @!P1 BRA `(.L_x_30) ;  /* 0x0000000000409947 */ /* 0x000fea0003800000 */
[----:B------:R-:W-:Y:S05]  /*1f30*/  @!P0 BRA `(.L_x_31) ;  /* 0x0000000000048947 */ /* 0x000fea0003800000 */
[----:B------:R-:W-:Y:S01]  /*1f40*/  BPT.TRAP 0x1 ;  /* 0x000000040000795c */ /* 0x000fe20000300000 */
.L_x_31:
[----:B------:R-:W-:Y:S01]  /*1f50*/  ISETP.NE.AND P0, PT, R104, RZ, PT ;  /* 0x000000ff6800720c */ /* 0x000fe20003f05270 */
[----:B------:R-:W-:-:S12]  /*1f60*/  UISETP.LT.AND UP1, UPT, UR40, 0x1, UPT ;  /* 0x000000012800788c */ /* 0x000fd8000bf21270 */
[----:B------:R-:W-:-:S05]  /*1f70*/  VOTEU.ANY UP0, P0 ;  /* 0x00000000003f7886 */ /* 0x000fca0000000100 */
[----:B------:R-:W-:-:S04]  /*1f80*/  @UP0 USEL UR4, UR40, 0x1, UP1 ;  /* 0x0000000128040887 */ /* 0x000fc80008800000 */
[----:B------:R-:W-:-:S06]  /*1f90*/  @UP0 UIADD3 UR4, UR39, UR40, -UR4 ;  /* 0x0000002827040290 */ /* 0x000fcc000fffe804 */
[----:B------:R-:W-:-:S04]  /*1fa0*/  IMAD.U32 R0, RZ, RZ, UR4 ;  /* 0x00000004ff007e24 */ /* 0x000fc8000f8e00ff */
[----:B------:R-:W-:-:S05]  /*1fb0*/  @P0 IMAD.SHL.U32 R0, R0, 0x8, RZ ;  /* 0x0000000800000824 */ /* 0x000fca00078e00ff */
[----:B------:R-:W-:-:S04]  /*1fc0*/  @P0 LOP3.LUT R0, R0, 0x18, RZ, 0xc0, !PT ;  /* 0x0000001800000812 */ /* 0x000fc800078ec0ff */
[----:B------:R-:W-:-:S04]  /*1fd0*/  @P0 IADD3 R3, R6, 0x20, R0 ;  /* 0x0000002006030810 */ /* 0x000fc80007ffe000 */
[----:B------:R-:W-:-:S04]  /*1fe0*/  @P0 PRMT R3, R22, 0x654, R3 ;  /* 0x0000065416030816 */ /* 0x000fc80000000003 */
[----:B------:R2:W-:Y:S01]  /*1ff0*/  @P0 SYNCS.ARRIVE.TRANS64.RED.A1T0 RZ, [R3+URZ], RZ ;  /* 0x000000ff03ff09a7 */ /* 0x0005e2000810043f */
[----:B------:R-:W-:-:S13]  /*2000*/  ISETP.GT.U32.AND P0, PT, R19, 0x1, PT ;  /* 0x000000011300780c */ /* 0x000fda0003f04070 */
[----:B--2---:R-:W-:Y:S05]  /*2010*/  @P0 BRA `(.L_x_30) ;  /* 0x0000000000040947 */ /* 0x004fea0003800000 */
[----:B------:R-:W-:Y:S01]  /*2020*/  BPT.TRAP 0x1 ;  /* 0x000000040000795c */ /* 0x000fe20000300000 */
.L_x_30:
[----:B------:R-:W2:Y:S01]  /*2030*/  LDC R6, c[0x0][0x288] ;  /* 0x0000a200ff067b82 */ /* 0x000ea20000000800 */
[--C-:B------:R-:W-:Y:S01]  /*2040*/  SHF.R.U32.HI R0, RZ, 0x2, R18.reuse ;  /* 0x00000002ff007819 */ /* 0x100fe20000011612 */
[----:B------:R-:W-:Y:S01]  /*2050*/  UIADD3 UR39, UR40, UR39, URZ ;  /* 0x0000002728277290 */ /* 0x000fe2000fffe03f */
[----:B01----:R-:W-:Y:S01]  /*2060*/  SHF.R.U32.HI R5, RZ, 0x7, R18 ;  /* 0x00000007ff057819 */ /* 0x003fe20000011612 */
[----:B------:R-:W-:Y:S01]  /*2070*/  IMAD.SHL.U32 R9, R90, 0x40, RZ ;  /* 0x000000405a097824 */ /* 0x000fe200078e00ff */
[----:B------:R-:W-:Y:S01]  /*2080*/  LOP3.LUT R3, R0, 0x7, RZ, 0xc0, !PT ;  /* 0x0000000700037812 */ /* 0x000fe200078ec0ff */
[----:B------:R-:W-:Y:S01]  /*2090*/  USHF.R.U32.HI UR4, URZ, 0x2, UR39 ;  /* 0x000000023f047899 */ /* 0x000fe20008011627 */
[----:B------:R-:W-:Y:S01]  /*20a0*/  LOP3.LUT R0, R5, 0x1, RZ, 0xc0, !PT ;  /* 0x0000000105007812 */ /* 0x000fe200078ec0ff */
[C---:B------:R-:W-:Y:S01]  /*20b0*/  IMAD.SHL.U32 R90, R18.reuse, 0x2, RZ ;  /* 0x00000002125a7824 */ /* 0x040fe200078e00ff */
[C---:B------:R-:W-:Y:S01]  /*20c0*/  LOP3.LUT R4, R18.reuse, 0x60, RZ, 0xc0, !PT ;  /* 0x0000006012047812 */ /* 0x040fe200078ec0ff */
[----:B------:R-:W-:Y:S01]  /*20d0*/  ULOP3.LUT UR4, UR4, 0x1, URZ, 0xc0, !UPT ;  /* 0x0000000104047892 */ /* 0x000fe2000f8ec03f */
[----:B------:R-:W-:Y:S01]  /*20e0*/  LOP3.LUT R5, R18, 0x3, RZ, 0xc0, !PT ;  /* 0x0000000312057812 */ /* 0x000fe200078ec0ff */
[----:B------:R-:W-:Y:S01]  /*20f0*/  IMAD.SHL.U32 R8, R0, 0x40, RZ ;  /* 0x0000004000087824 */ /* 0x000fe200078e00ff */
[----:B------:R-:W-:Y:S01]  /*2100*/  SHF.R.U32.HI R4, RZ, 0x1, R4 ;  /* 0x00000001ff047819 */ /* 0x000fe20000011604 */
[----:B------:R-:W-:Y:S01]  /*2110*/  ULDC UR8, c[0x0][0x284] ;  /* 0x0000a10000087ab9 */ /* 0x000fe20000000800 */
[----:B------:R-:W-:Y:S01]  /*2120*/  UISETP.GT.U32.AND UP1, UPT, UR39, 0x3, UPT ;  /* 0x000000032700788c */ /* 0x000fe2000bf24070 */
[----:B------:R-:W-:Y:S01]  /*2130*/  SHF.R.S32.HI R21, RZ, 0x1f, R23 ;  /* 0x0000001fff157819 */ /* 0x000fe20000011417 */
[----:B------:R-:W-:Y:S01]  /*2140*/  UISETP.NE.U32.AND UP0, UPT, UR4, 0x1, UPT ;  /* 0x000000010400788c */ /* 0x000fe2000bf05070 */
[--C-:B------:R-:W-:Y:S01]  /*2150*/  IADD3 R7, RZ, -R4, -R3.reuse ;  /* 0x80000004ff077210 */ /* 0x100fe20007ffe803 */
[----:B------:R-:W-:Y:S01]  /*2160*/  ULDC.64 UR6, c[0x0][0x5d0] ;  /* 0x0001740000067ab9 */ /* 0x000fe20000000a00 */
[----:B------:R-:W-:Y:S01]  /*2170*/  LOP3.LUT R3, R8, 0x40, R3, 0xe2, !PT ;  /* 0x0000004008037812 */ /* 0x000fe200078ee203 */
[----:B------:R-:W-:Y:S01]  /*2180*/  UISETP.LT.U32.AND UP1, UPT, UR40, 0x4, UP1 ;  /* 0x000000042800788c */ /* 0x000fe20008f21070 */
[----:B------:R-:W-:Y:S01]  /*2190*/  LOP3.LUT R90, R9, 0x6, R90, 0xf8, !PT ;  /* 0x00000006095a7812 */ /* 0x000fe200078ef85a */
[----:B------:R-:W-:Y:S01]  /*21a0*/  UISETP.GT.U32.AND UP0, UPT, UR40, 0x3, !UP0 ;  /* 0x000000032800788c */ /* 0x000fe2000c704070 */
[----:B--2---:R-:W-:Y:S01]  /*21b0*/  IMAD R8, R5, -0x2, R6 ;  /* 0xfffffffe05087824 */ /* 0x004fe200078e0206 */
[----:B------:R-:W-:Y:S01]  /*21c0*/  ISETP.GE.AND P0, PT, R9, R6, PT ;  /* 0x000000060900720c */ /* 0x000fe20003f06270 */
[C---:B------:R-:W-:Y:S01]  /*21d0*/  IMAD.SHL.U32 R5, R92.reuse, 0x100, RZ ;  /* 0x000001005c057824 */ /* 0x040fe200078e00ff */
[----:B------:R-:W-:Y:S01]  /*21e0*/  SHF.R.S32.HI R91, RZ, 0x1f, R90 ;  /* 0x0000001fff5b7819 */ /* 0x000fe2000001145a */
[----:B------:R-:W-:Y:S01]  /*21f0*/  IMAD R6, R21, UR6, RZ ;  /* 0x0000000615067c24 */ /* 0x000fe2000f8e02ff */
[----:B------:R-:W-:Y:S01]  /*2200*/  USEL UR5, URZ, 0x1, !UP1 ;  /* 0x000000013f057887 */ /* 0x000fe2000c800000 */
[----:B------:R-:W-:Y:S01]  /*2210*/  IMAD.WIDE R14, R92, 0x100, RZ ;  /* 0x000001005c0e7825 */ /* 0x000fe200078e02ff */
[----:B------:R-:W-:Y:S01]  /*2220*/  ISETP.GE.OR P0, PT, R5, UR8, P0 ;  /* 0x0000000805007c0c */ /* 0x000fe20008706670 */
[----:B------:R-:W-:-:S02]  /*2230*/  USEL UR4, URZ, 0x1, !UP0 ;  /* 0x000000013f047887 */ /* 0x000fc4000c000000 */
[----:B------:R-:W-:Y:S01]  /*2240*/  IMAD R0, R0, -0x40, R7 ;  /* 0xffffffc000007824 */ /* 0x000fe200078e0207 */
[----:B------:R-:W-:Y:S01]  /*2250*/  LOP3.LUT R115, R14, R3, R4, 0xfe, !PT ;  /* 0x000000030e737212 */ /* 0x000fe200078efe04 */
[C---:B------:R-:W-:Y:S01]  /*2260*/  IMAD R11, R23.reuse, UR7, R6 ;  /* 0x00000007170b7c24 */ /* 0x040fe2000f8e0206 */
[----:B------:R-:W-:Y:S01]  /*2270*/  ULOP3.LUT UR39, UR39, 0x3, URZ, 0xc0, !UPT ;  /* 0x0000000327277892 */ /* 0x000fe2000f8ec03f */
[----:B------:R-:W-:Y:S01]  /*2280*/  IMAD.WIDE.U32 R6, R23, UR6, R90 ;  /* 0x0000000617067c25 */ /* 0x000fe2000f8e005a */
[----:B------:R-:W-:Y:S01]  /*2290*/  ULOP3.LUT UR38, UR4, UR38, UR5, 0x96, !UPT ;  /* 0x0000002604267292 */ /* 0x000fe2000f8e9605 */
[----:B------:R-:W-:Y:S02]  /*22a0*/  IADD3 R3, -R5, UR8, R0 ;  /* 0x0000000805037c10 */ /* 0x000fe4000fffe100 */
[----:B------:R-:W-:Y:S02]  /*22b0*/  IMAD.IADD R7, R7, 0x1, R11 ;  /* 0x0000000107077824 */ /* 0x000fe400078e020b */
[----:B------:R-:W-:-:S02]  /*22c0*/  IMAD.IADD R4, R8, 0x1, -R9 ;  /* 0x0000000108047824 */ /* 0x000fc400078e0a09 */
[----:B------:R-:W-:Y:S01]  /*22d0*/  IMAD.MOV.U32 R0, RZ, RZ, -0x1 ;  /* 0xffffffffff007424 */ /* 0x000fe200078e00ff */
[----:B------:R-:W-:Y:S06]  /*22e0*/  @P0 BRA `(.L_x_32) ;  /* 0x0000004800080947 */ /* 0x000fec0003800000 */
[----:B------:R-:W0:Y:S01]  /*22f0*/  LDC.64 R112, c[0x0][0x5c8] ;  /* 0x00017200ff707b82 */ /* 0x000e220000000a00 */
[----:B-----5:R-:W-:Y:S01]  /*2300*/  FSETP.NEU.AND P1, PT, R89, RZ, PT ;  /* 0x000000ff5900720b */ /* 0x020fe20003f2d000 */
[----:B------:R-:W-:Y:S01]  /*2310*/  BSSY B0, `(.L_x_32) ;  /* 0x000047f000007945 */ /* 0x000fe20003800000 */
[----:B------:R-:W-:-:S04]  /*2320*/  ISETP.GT.AND P5, PT, R4, RZ, PT ;  /* 0x000000ff0400720c */ /* 0x000fc80003fa4270 */
[----:B------:R-:W-:Y:S01]  /*2330*/  ISETP.GT.AND P0, PT, R3, RZ, P5 ;  /* 0x000000ff0300720c */ /* 0x000fe20002f04270 */
[-C--:B0-----:R-:W-:Y:S02]  /*2340*/  IMAD R8, R15, R112.reuse, RZ ;  /* 0x000000700f087224 */ /* 0x081fe400078e02ff */
[----:B------:R-:W-:-:S04]  /*2350*/  IMAD.WIDE.U32 R12, R115, R112, R6 ;  /* 0x00000070730c7225 */ /* 0x000fc800078e0006 */
[----:B------:R-:W-:-:S04]  /*2360*/  IMAD R5, R115, R113, R8 ;  /* 0x0000007173057224 */ /* 0x000fc800078e0208 */
[----:B------:R-:W-:Y:S01]  /*2370*/  IMAD.IADD R11, R13, 0x1, R5 ;  /* 0x000000010d0b7824 */ /* 0x000fe200078e0205 */
[----:B------:R-:W-:Y:S06]  /*2380*/  @!P1 BRA `(.L_x_33) ;  /* 0x00000030008c9947 */ /* 0x000fec0003800000 */
[----:B------:R-:W0:Y:S01]  /*2390*/  LDC.64 R92, c[0x0][0x5b8] ;  /* 0x00016e00ff5c7b82 */ /* 0x000e220000000a00 */
[----:B------:R-:W-:-:S07]  /*23a0*/  ULDC.64 UR4, c[0x0][0x5c0] ;  /* 0x0001700000047ab9 */ /* 0x000fce0000000a00 */
[----:B------:R-:W1:Y:S08]  /*23b0*/  LDC.64 R100, c[0x0][0x5b0] ;  /* 0x00016c00ff647b82 */ /* 0x000e700000000a00 */
[----:B------:R-:W2:Y:S01]  /*23c0*/  LDC.64 R94, c[0x0][0x5a8] ;  /* 0x00016a00ff5e7b82 */ /* 0x000ea20000000a00 */
[-C--:B0-----:R-:W-:Y:S02]  /*23d0*/  IMAD R6, R21, R92.reuse, RZ ;  /* 0x0000005c15067224 */ /* 0x081fe400078e02ff */
[----:B------:R-:W-:-:S04]  /*23e0*/  IMAD.WIDE.U32 R98, R23, R92, R90 ;  /* 0x0000005c17627225 */ /* 0x000fc800078e005a */
[----:B------:R-:W-:Y:S02]  /*23f0*/  IMAD R111, R23, R93, R6 ;  /* 0x0000005d176f7224 */ /* 0x000fe400078e0206 */
[-C--:B-1----:R-:W-:Y:S02]  /*2400*/  IMAD R6, R15, R100.reuse, RZ ;  /* 0x000000640f067224 */ /* 0x082fe400078e02ff */
[----:B------:R-:W-:Y:S02]  /*2410*/  IMAD.IADD R97, R99, 0x1, R111 ;  /* 0x0000000163617824 */ /* 0x000fe400078e026f */
[----:B------:R-:W-:Y:S02]  /*2420*/  IMAD.MOV.U32 R96, RZ, RZ, R98 ;  /* 0x000000ffff607224 */ /* 0x000fe400078e0062 */
[C---:B------:R-:W-:Y:S02]  /*2430*/  IMAD R21, R115.reuse, R101, R6 ;  /* 0x0000006573157224 */ /* 0x040fe400078e0206 */
[----:B------:R-:W-:-:S04]  /*2440*/  IMAD.WIDE.U32 R6, R115, R100, R96 ;  /* 0x0000006473067225 */ /* 0x000fc800078e0060 */
[----:B------:R-:W-:Y:S01]  /*2450*/  IMAD.IADD R5, R7, 0x1, R21 ;  /* 0x0000000107057824 */ /* 0x000fe200078e0215 */
[----:B--2---:R-:W-:-:S04]  /*2460*/  LEA R8, P1, R6, R94, 0x2 ;  /* 0x0000005e06087211 */ /* 0x004fc800078210ff */
[----:B------:R-:W-:-:S05]  /*2470*/  LEA.HI.X R9, R6, R95, R5, 0x2, P1 ;  /* 0x0000005f06097211 */ /* 0x000fca00008f1405 */
[----:B------:R0:W2:Y:S01]  /*2480*/  @P0 LDG.E.LTC128B R5, desc[UR36][R8.64] ;  /* 0x0000002408050981 */ /* 0x0000a2000c1e1920 */
[----:B------:R-:W-:Y:S01]  /*2490*/  LEA R10, P1, R12, UR4, 0x2 ;  /* 0x000000040c0a7c11 */ /* 0x000fe2000f8210ff */
[----:B------:R-:W-:Y:S01]  /*24a0*/  IMAD.WIDE.U32 R6, R115, R100, R90 ;  /* 0x0000006473067225 */ /* 0x000fe200078e005a */
[----:B------:R-:W-:Y:S01]  /*24b0*/  ISETP.GT.AND P3, PT, R4, 0x1, PT ;  /* 0x000000010400780c */ /* 0x000fe20003f64270 */
[----:B------:R-:W-:Y:S01]  /*24c0*/  BSSY B1, `(.L_x_34) ;  /* 0x0000013000017945 */ /* 0x000fe20003800000 */
[----:B------:R-:W-:Y:S01]  /*24d0*/  LEA.HI.X R11, R12, UR5, R11, 0x2, P1 ;  /* 0x000000050c0b7c11 */ /* 0x000fe200088f140b */
[----:B------:R-:W-:Y:S01]  /*24e0*/  IMAD.IADD R7, R21, 0x1, R7 ;  /* 0x0000000115077824 */ /* 0x000fe200078e0207 */
[----:B------:R-:W-:Y:S01]  /*24f0*/  ISETP.GT.AND P1, PT, R3, RZ, P3 ;  /* 0x000000ff0300720c */ /* 0x000fe20001f24270 */
[C---:B------:R-:W-:Y:S01]  /*2500*/  IMAD.SHL.U32 R102, R100.reuse, 0x8, RZ ;  /* 0x0000000864667824 */ /* 0x040fe200078e00ff */
[----:B------:R-:W-:Y:S01]  /*2510*/  SHF.L.U64.HI R103, R100, 0x3, R101 ;  /* 0x0000000364677819 */ /* 0x000fe20000010265 */
[----:B------:R-:W-:Y:S01]  /*2520*/  IMAD.WIDE.U32 R6, R23, R92, R6 ;  /* 0x0000005c17067225 */ /* 0x000fe200078e0006 */
[----:B------:R-:W-:-:S03]  /*2530*/  P2R R107, PR, RZ, 0x8 ;  /* 0x00000008ff6b7803 */ /* 0x000fc60000000000 */
[----:B------:R-:W-:Y:S01]  /*2540*/  IMAD.IADD R7, R111, 0x1, R7 ;  /* 0x000000016f077824 */ /* 0x000fe200078e0207 */
[----:B0-----:R-:W-:-:S04]  /*2550*/  LEA R8, P2, R6, R94, 0x2 ;  /* 0x0000005e06087211 */ /* 0x001fc800078410ff */
[----:B------:R-:W-:Y:S02]  /*2560*/  LEA.HI.X R9, R6, R95, R7, 0x2, P2 ;  /* 0x0000005f06097211 */ /* 0x000fe400010f1407 */
[----:B--2---:R-:W-:-:S05]  /*2570*/  LOP3.LUT R20, R5, 0xffffe000, RZ, 0xc0, !PT ;  /* 0xffffe00005147812 */ /* 0x004fca00078ec0ff */
[----:B------:R-:W-:-:S04]  /*2580*/  FMUL R13, R20, R89 ;  /* 0x00000059140d7220 */ /* 0x000fc80000400000 */
[----:B------:R-:W-:Y:S01]  /*2590*/  FFMA R93, R56, R88, R13 ;  /* 0x00000058385d7223 */ /* 0x000fe2000000000d */
[----:B------:R-:W-:-:S04]  /*25a0*/  IMAD.WIDE.U32 R12, R115, R100, R102 ;  /* 0x00000064730c7225 */ /* 0x000fc800078e0066 */
[----:B------:R-:W-:-:S05]  /*25b0*/  F2FP.TF32.F32.PACK_B R93, R93 ;  /* 0x0000005dff5d723e */ /* 0x000fca00024050ff */
[----:B------:R0:W-:Y:S01]  /*25c0*/  @P0 STG.E desc[UR36][R10.64], R93 ;  /* 0x0000005d0a000986 */ /* 0x0001e2000c101924 */
[----:B------:R-:W-:Y:S05]  /*25d0*/  @!P1 BRA `(.L_x_35) ;  /* 0x0000000000049947 */ /* 0x000fea0003800000 */
[----:B------:R1:W5:Y:S02]  /*25e0*/  LDG.E.LTC128B R5, desc[UR36][R8.64+0x4] ;  /* 0x0000042408057981 */ /* 0x000364000c1e1920 */
.L_x_35:
[----:B------:R-:W-:Y:S05]  /*25f0*/  BSYNC B1 ;  /* 0x0000000000017941 */ /* 0x000fea0003800000 */
.L_x_34:
[----:B-----5:R-:W-:Y:S01]  /*2600*/  LOP3.LUT R6, R5, 0xffffe000, RZ, 0xc0, !PT ;  /* 0xffffe00005067812 */ /* 0x020fe200078ec0ff */
[----:B------:R-:W-:Y:S01]  /*2610*/  IMAD.IADD R13, R21, 0x1, R13 ;  /* 0x00000001150d7824 */ /* 0x000fe200078e020d */
[----:B------:R-:W-:Y:S01]  /*2620*/  IADD3 R7, P2, R98, R12, RZ ;  /* 0x0000000c62077210 */ /* 0x000fe20007f5e0ff */
[----:B------:R-:W-:Y:S01]  /*2630*/  IMAD.MOV.U32 R106, RZ, RZ, R5 ;  /* 0x000000ffff6a7224 */ /* 0x000fe200078e0005 */
[----:B------:R-:W-:Y:S01]  /*2640*/  ISETP.GT.AND P0, PT, R3, 0x8, P5 ;  /* 0x000000080300780c */ /* 0x000fe20002f04270 */
[----:B------:R-:W-:Y:S02]  /*2650*/  FMUL R6, R6, R89 ;  /* 0x0000005906067220 */ /* 0x000fe40000400000 */
[----:B------:R-:W-:Y:S02]  /*2660*/  IMAD.X R20, R13, 0x1, R97, P2 ;  /* 0x000000010d147824 */ /* 0x000fe400010e0661 */
[----:B------:R-:W-:Y:S01]  /*2670*/  FFMA R21, R57, R88, R6 ;  /* 0x0000005839157223 */ /* 0x000fe20000000006 */
[----:B------:R-:W-:-:S04]  /*2680*/  LEA R6, P2, R7, R94, 0x2 ;  /* 0x0000005e07067211 */ /* 0x000fc800078410ff */
[----:B------:R-:W-:Y:S02]  /*2690*/  F2FP.TF32.F32.PACK_B R21, R21 ;  /* 0x00000015ff15723e */ /* 0x000fe400024050ff */
[----:B------:R-:W-:-:S03]  /*26a0*/  LEA.HI.X R7, R7, R95, R20, 0x2, P2 ;  /* 0x0000005f07077211 */ /* 0x000fc600010f1414 */
[----:B------:R2:W-:Y:S04]  /*26b0*/  @P1 STG.E desc[UR36][R10.64+0x4], R21 ;  /* 0x000004150a001986 */ /* 0x0005e8000c101924 */
[----:B------:R-:W3:Y:S01]  /*26c0*/  @P0 LDG.E.LTC128B R106, desc[UR36][R6.64] ;  /* 0x00000024066a0981 */ /* 0x000ee2000c1e1920 */
[----:B------:R-:W-:Y:S01]  /*26d0*/  IADD3 R56, P1, R90, R12, RZ ;  /* 0x0000000c5a387210 */ /* 0x000fe20007f3e0ff */
[C---:B------:R-:W-:Y:S01]  /*26e0*/  IMAD.SHL.U32 R109, R112.reuse, 0x20, RZ ;  /* 0x00000020706d7824 */ /* 0x040fe200078e00ff */
[----:B------:R-:W-:Y:S01]  /*26f0*/  BSSY B1, `(.L_x_36) ;  /* 0x0000012000017945 */ /* 0x000fe20003800000 */
[----:B0-----:R-:W-:Y:S02]  /*2700*/  IMAD.SHL.U32 R93, R112, 0x200, RZ ;  /* 0x00000200705d7824 */ /* 0x001fe400078e00ff */
[----:B------:R-:W-:Y:S01]  /*2710*/  IMAD.X R57, R91, 0x1, R13, P1 ;  /* 0x000000015b397824 */ /* 0x000fe200008e060d */
[----:B------:R-:W-:Y:S01]  /*2720*/  IADD3 R20, P2, R109, R10, RZ ;  /* 0x0000000a6d147210 */ /* 0x000fe20007f5e0ff */
[----:B------:R-:W-:-:S04]  /*2730*/  IMAD.WIDE.U32 R56, R23, R92, R56 ;  /* 0x0000005c17387225 */ /* 0x000fc800078e0038 */
[----:B------:R-:W-:Y:S01]  /*2740*/  IMAD.IADD R13, R111, 0x1, R57 ;  /* 0x000000016f0d7824 */ /* 0x000fe200078e0239 */
[----:B------:R-:W-:-:S05]  /*2750*/  SHF.L.U64.HI R57, R112, 0x5, R113 ;  /* 0x0000000570397819 */ /* 0x000fca0000010271 */
[----:B--2---:R-:W-:Y:S01]  /*2760*/  IMAD.X R21, R57, 0x1, R11, P2 ;  /* 0x0000000139157824 */ /* 0x004fe200010e060b */
[----:B---3--:R-:W-:-:S05]  /*2770*/  LOP3.LUT R12, R106, 0xffffe000, RZ, 0xc0, !PT ;  /* 0xffffe0006a0c7812 */ /* 0x008fca00078ec0ff */
[----:B------:R-:W-:Y:S01]  /*2780*/  FMUL R5, R12, R89 ;  /* 0x000000590c057220 */ /* 0x000fe20000400000 */
[----:B------:R-:W-:-:S03]  /*2790*/  LEA R12, P1, R56, R94, 0x2 ;  /* 0x0000005e380c7211 */ /* 0x000fc600078210ff */
[----:B------:R-:W-:Y:S01]  /*27a0*/  FFMA R5, R58, R88, R5 ;  /* 0x000000583a057223 */ /* 0x000fe20000000005 */
[----:B------:R-:W-:Y:S02]  /*27b0*/  LEA.HI.X R13, R56, R95, R13, 0x2, P1 ;  /* 0x0000005f380d7211 */ /* 0x000fe400008f140d */
[----:B------:R-:W-:Y:S02]  /*27c0*/  ISETP.GT.AND P1, PT, R3, 0x8, P3 ;  /* 0x000000080300780c */ /* 0x000fe40001f24270 */
[----:B------:R-:W-:-:S05]  /*27d0*/  F2FP.TF32.F32.PACK_B R5, R5 ;  /* 0x00000005ff05723e */ /* 0x000fca00024050ff */
[----:B------:R0:W-:Y:S06]  /*27e0*/  @P0 STG.E desc[UR36][R20.64], R5 ;  /* 0x0000000514000986 */ /* 0x0001ec000c101924 */
[----:B------:R-:W-:Y:S05]  /*27f0*/  @!P1 BRA `(.L_x_37) ;  /* 0x0000000000049947 */ /* 0x000fea0003800000 */
[----:B------:R2:W5:Y:S02]  /*2800*/  LDG.E.LTC128B R106, desc[UR36][R12.64+0x4] ;  /* 0x000004240c6a7981 */ /* 0x000564000c1e1920 */
.L_x_37:
[----:B------:R-:W-:Y:S05]  /*2810*/  BSYNC B1 ;  /* 0x0000000000017941 */ /* 0x000fea0003800000 */
.L_x_36:
[----:B-----5:R-:W-:Y:S01]  /*2820*/  LOP3.LUT R56, R106, 0xffffe000, RZ, 0xc0, !PT ;  /* 0xffffe0006a387812 */ /* 0x020fe200078ec0ff */
[----:B------:R-:W-:Y:S01]  /*2830*/  BSSY B1, `(.L_x_38) ;  /* 0x000000d000017945 */ /* 0x000fe20003800000 */
[----:B0-----:R-:W-:Y:S02]  /*2840*/  SHF.L.U64.HI R5, R112, 0x9, R113 ;  /* 0x0000000970057819 */ /* 0x001fe40000010271 */
[----:B------:R-:W-:Y:S01]  /*2850*/  IADD3 R6, P0, P2, R93, R10, R109 ;  /* 0x0000000a5d067210 */ /* 0x000fe20007a1e06d */
[----:B------:R-:W-:Y:S01]  /*2860*/  FMUL R56, R56, R89 ;  /* 0x0000005938387220 */ /* 0x000fe20000400000 */
[----:B------:R-:W-:Y:S02]  /*2870*/  ISETP.GT.AND P3, PT, R4, 0x8, PT ;  /* 0x000000080400780c */ /* 0x000fe40003f64270 */
[----:B------:R-:W-:Y:S01]  /*2880*/  IADD3.X R7, R5, R11, R57, P0, P2 ;  /* 0x0000000b05077210 */ /* 0x000fe200007e4439 */
[----:B------:R-:W-:Y:S01]  /*2890*/  FFMA R59, R59, R88, R56 ;  /* 0x000000583b3b7223 */ /* 0x000fe20000000038 */
[----:B------:R-:W-:-:S02]  /*28a0*/  ISETP.GT.AND P0, PT, R3, RZ, P3 ;  /* 0x000000ff0300720c */ /* 0x000fc40001f04270 */
[----:B------:R-:W-:Y:S02]  /*28b0*/  P2R R108, PR, RZ, 0x8 ;  /* 0x00000008ff6c7803 */ /* 0x000fe40000000000 */
[----:B------:R-:W-:-:S05]  /*28c0*/  F2FP.TF32.F32.PACK_B R59, R59 ;  /* 0x0000003bff3b723e */ /* 0x000fca00024050ff */
[----:B------:R0:W-:Y:S04]  /*28d0*/  @P1 STG.E desc[UR36][R20.64+0x4], R59 ;  /* 0x0000043b14001986 */ /* 0x0001e8000c101924 */
[----:B------:R-:W-:Y:S05]  /*28e0*/  @!P0 BRA `(.L_x_39) ;  /* 0x0000000000048947 */ /* 0x000fea0003800000 */
[----:B------:R3:W5:Y:S02]  /*28f0*/  LDG.E.LTC128B R106, desc[UR36][R8.64+0x20] ;  /* 0x00002024086a7981 */ /* 0x000764000c1e1920 */
.L_x_39:
[----:B------:R-:W-:Y:S05]  /*2900*/  BSYNC B1 ;  /* 0x0000000000017941 */ /* 0x000fea0003800000 */
.L_x_38:
[----:B-----5:R-:W-:Y:S01]  /*2910*/  LOP3.LUT R56, R106, 0xffffe000, RZ, 0xc0, !PT ;  /* 0xffffe0006a387812 */ /* 0x020fe200078ec0ff */
[----:B------:R-:W-:Y:S01]  /*2920*/  BSSY B1, `(.L_x_40) ;  /* 0x000000a000017945 */ /* 0x000fe20003800000 */
[----:B------:R-:W-:-:S03]  /*2930*/  ISETP.GT.AND P1, PT, R4, 0x9, PT ;  /* 0x000000090400780c */ /* 0x000fc60003f24270 */
[----:B------:R-:W-:Y:S01]  /*2940*/  FMUL R57, R56, R89 ;  /* 0x0000005938397220 */ /* 0x000fe20000400000 */
[----:B------:R-:W-:-:S03]  /*2950*/  P2R R109, PR, RZ, 0x2 ;  /* 0x00000002ff6d7803 */ /* 0x000fc60000000000 */
[----:B------:R-:W-:-:S05]  /*2960*/  FFMA R57, R60, R88, R57 ;  /* 0x000000583c397223 */ /* 0x000fca0000000039 */
[----:B------:R-:W-:-:S05]  /*2970*/  F2FP.TF32.F32.PACK_B R57, R57 ;  /* 0x00000039ff39723e */ /* 0x000fca00024050ff */
[----:B------:R4:W-:Y:S01]  /*2980*/  @P0 STG.E desc[UR36][R10.64+0x20], R57 ;  /* 0x000020390a000986 */ /* 0x0009e2000c101924 */
[----:B------:R-:W-:-:S13]  /*2990*/  ISETP.GT.AND P0, PT, R3, RZ, P1 ;  /* 0x000000ff0300720c */ /* 0x000fda0000f04270 */
[----:B----4-:R-:W-:Y:S05]  /*29a0*/  @!P0 BRA `(.L_x_41) ;  /* 0x0000000000048947 */ /* 0x010fea0003800000 */
[----:B------:R4:W5:Y:S02]  /*29b0*/  LDG.E.LTC128B R106, desc[UR36][R8.64+0x24] ;  /* 0x00002424086a7981 */ /* 0x000964000c1e1920 */
.L_x_41:
[----:B------:R-:W-:Y:S05]  /*29c0*/  BSYNC B1 ;  /* 0x0000000000017941 */ /* 0x000fea0003800000 */
.L_x_40:
[----:B-----5:R-:W-:Y:S01]  /*29d0*/  LOP3.LUT R56, R106, 0xffffe000, RZ, 0xc0, !PT ;  /* 0xffffe0006a387812 */ /* 0x020fe200078ec0ff */
[----:B------:R-:W-:Y:S04]  /*29e0*/  BSSY B1, `(.L_x_42) ;  /* 0x0000008000017945 */ /* 0x000fe80003800000 */
[----:B------:R-:W-:-:S04]  /*29f0*/  FMUL R56, R56, R89 ;  /* 0x0000005938387220 */ /* 0x000fc80000400000 */
[----:B------:R-:W-:-:S05]  /*2a00*/  FFMA R61, R61, R88, R56 ;  /* 0x000000583d3d7223 */ /* 0x000fca0000000038 */
[----:B------:R-:W-:-:S05]  /*2a10*/  F2FP.TF32.F32.PACK_B R61, R61 ;  /* 0x0000003dff3d723e */ /* 0x000fca00024050ff */
[----:B------:R0:W-:Y:S01]  /*2a20*/  @P0 STG.E desc[UR36][R10.64+0x24], R61 ;  /* 0x0000243d0a000986 */ /* 0x0001e2000c101924 */
[----:B------:R-:W-:-:S13]  /*2a30*/  ISETP.GT.AND P0, PT, R3, 0x8, P3 ;  /* 0x000000080300780c */ /* 0x000fda0001f04270 */
[----:B0-----:R-:W-:Y:S05]  /*2a40*/  @!P0 BRA `(.L_x_43) ;  /* 0x0000000000048947 */ /* 0x001fea0003800000 */
[----:B------:R0:W5:Y:S02]  /*2a50*/  LDG.E.LTC128B R106, desc[UR36][R12.64+0x20] ;  /* 0x000020240c6a7981 */ /* 0x000164000c1e1920 */
.L_x_43:
[----:B------:R-:W-:Y:S05]  /*2a60*/  BSYNC B1 ;  /* 0x0000000000017941 */ /* 0x000fea0003800000 */
.L_x_42:
[----:B-----5:R-:W-:Y:S01]  /*2a70*/  LOP3.LUT R14, R106, 0xffffe000, RZ, 0xc0, !PT ;  /* 0xffffe0006a0e7812 */ /* 0x020fe200078ec0ff */
[----:B------:R-:W-:Y:S04]  /*2a80*/  BSSY B1, `(.L_x_44) ;  /* 0x000000a000017945 */ /* 0x000fe80003800000 */
[----:B------:R-:W-:-:S04]  /*2a90*/  FMUL R57, R14, R89 ;  /* 0x000000590e397220 */ /* 0x000fc80000400000 */
[----:B------:R-:W-:-:S05]  /*2aa0*/  FFMA R57, R62, R88, R57 ;  /* 0x000000583e397223 */ /* 0x000fca0000000039 */
[----:B------:R-:W-:-:S05]  /*2ab0*/  F2FP.TF32.F32.PACK_B R57, R57 ;  /* 0x00000039ff39723e */ /* 0x000fca00024050ff */
[----:B------:R0:W-:Y:S01]  /*2ac0*/  @P0 STG.E desc[UR36][R20.64+0x20], R57 ;  /* 0x0000203914000986 */ /* 0x0001e2000c101924 */
[----:B------:R-:W-:-:S05]  /*2ad0*/  IADD3 R115, P0, R115, 0x80, RZ ;  /* 0x0000008073737810 */ /* 0x000fca0007f1e0ff */
[----:B------:R-:W-:Y:S01]  /*2ae0*/  IMAD.X R15, RZ, RZ, R15, P0 ;  /* 0x000000ffff0f7224 */ /* 0x000fe200000e060f */
[----:B------:R-:W-:-:S13]  /*2af0*/  ISETP.GT.AND P0, PT, R3, 0x8, P1 ;  /* 0x000000080300780c */ /* 0x000fda0000f04270 */
[----:B0-----:R-:W-:Y:S05]  /*2b00*/  @!P0 BRA `(.L_x_45) ;  /* 0x0000000000048947 */ /* 0x001fea0003800000 */
[----:B------:R0:W5:Y:S02]  /*2b10*/  LDG.E.LTC128B R106, desc[UR36][R12.64+0x24] ;  /* 0x000024240c6a7981 */ /* 0x000164000c1e1920 */
.L_x_45:
[----:B------:R-:W-:Y:S05]  /*2b20*/  BSYNC B1 ;  /* 0x0000000000017941 */ /* 0x000fea0003800000 */
.L_x_44:
[----:B-----5:R-:W-:Y:S01]  /*2b30*/  LOP3.LUT R14, R106, 0xffffe000, RZ, 0xc0, !PT ;  /* 0xffffe0006a0e7812 */ /* 0x020fe200078ec0ff */
[-C--:B------:R-:W-:Y:S01]  /*2b40*/  IMAD R56, R15, R100.reuse, RZ ;  /* 0x000000640f387224 */ /* 0x080fe200078e02ff */
[----:B------:R-:W-:Y:S01]  /*2b50*/  ISETP.GT.AND P2, PT, R4, 0x10, PT ;  /* 0x000000100400780c */ /* 0x000fe20003f44270 */
[----:B------:R-:W-:Y:S02]  /*2b60*/  BSSY B1, `(.L_x_46) ;  /* 0x0000020000017945 */ /* 0x000fe40003800000 */
[----:B------:R-:W-:Y:S01]  /*2b70*/  FMUL R14, R14, R89 ;  /* 0x000000590e0e7220 */ /* 0x000fe20000400000 */
[C---:B------:R-:W-:Y:S02]  /*2b80*/  IMAD R101, R115.reuse, R101, R56 ;  /* 0x0000006573657224 */ /* 0x040fe400078e0238 */
[----:B------:R-:W-:-:S04]  /*2b90*/  IMAD.WIDE.U32 R56, R115, R100, R90 ;  /* 0x0000006473387225 */ /* 0x000fc800078e005a */
[----:B------:R-:W-:Y:S01]  /*2ba0*/  FFMA R61, R63, R88, R14 ;  /* 0x000000583f3d7223 */ /* 0x000fe2000000000e */
[----:B------:R-:W-:-:S04]  /*2bb0*/  IMAD.WIDE.U32 R14, R115, R100, R96 ;  /* 0x00000064730e7225 */ /* 0x000fc800078e0060 */
[----:B------:R-:W-:Y:S01]  /*2bc0*/  F2FP.TF32.F32.PACK_B R61, R61 ;  /* 0x0000003dff3d723e */ /* 0x000fe200024050ff */
[----:B------:R-:W-:Y:S02]  /*2bd0*/  IMAD.IADD R57, R101, 0x1, R57 ;  /* 0x0000000165397824 */ /* 0x000fe400078e0239 */
[----:B------:R-:W-:Y:S02]  /*2be0*/  IMAD.IADD R15, R15, 0x1, R101 ;  /* 0x000000010f0f7824 */ /* 0x000fe400078e0265 */
[----:B------:R1:W-:Y:S01]  /*2bf0*/  @P0 STG.E desc[UR36][R20.64+0x24], R61 ;  /* 0x0000243d14000986 */ /* 0x0003e2000c101924 */
[----:B------:R-:W-:Y:S01]  /*2c00*/  LEA R58, P0, R14, R94, 0x2 ;  /* 0x0000005e0e3a7211 */ /* 0x000fe200078010ff */
[----:B------:R-:W-:-:S03]  /*2c10*/  IMAD.WIDE.U32 R56, R23, R92, R56 ;  /* 0x0000005c17387225 */ /* 0x000fc600078e0038 */
[----:B------:R-:W-:Y:S01]  /*2c20*/  LEA.HI.X R59, R14, R95, R15, 0x2, P0 ;  /* 0x0000005f0e3b7211 */ /* 0x000fe200000f140f */
[----:B------:R-:W-:Y:S01]  /*2c30*/  IMAD.IADD R15, R111, 0x1, R57 ;  /* 0x000000016f0f7824 */ /* 0x000fe200078e0239 */
[----:B------:R-:W-:Y:S01]  /*2c40*/  LEA R14, P0, R56, R94, 0x2 ;  /* 0x0000005e380e7211 */ /* 0x000fe200078010ff */
[----:B------:R-:W-:-:S03]  /*2c50*/  IMAD.WIDE.U32 R62, R115, R100, R102 ;  /* 0x00000064733e7225 */ /* 0x000fc600078e0066 */
[----:B------:R-:W-:Y:S01]  /*2c60*/  LEA.HI.X R15, R56, R95, R15, 0x2, P0 ;  /* 0x0000005f380f7211 */ /* 0x000fe200000f140f */
[----:B------:R-:W-:Y:S01]  /*2c70*/  IMAD.IADD R101, R101, 0x1, R63 ;  /* 0x0000000165657824 */ /* 0x000fe200078e023f */
[----:B------:R-:W-:-:S05]  /*2c80*/  IADD3 R98, P0, R98, R62, RZ ;  /* 0x0000003e62627210 */ /* 0x000fca0007f1e0ff */
[----:B------:R-:W-:Y:S01]  /*2c90*/  IMAD.X R96, R101, 0x1, R97, P0 ;  /* 0x0000000165607824 */ /* 0x000fe200000e0661 */
[----:B------:R-:W-:Y:S02]  /*2ca0*/  IADD3 R62, P0, R90, R62, RZ ;  /* 0x0000003e5a3e7210 */ /* 0x000fe40007f1e0ff */
[----:B------:R-:W-:-:S03]  /*2cb0*/  P2R R90, PR, RZ, 0x4 ;  /* 0x00000004ff5a7803 */ /* 0x000fc60000000000 */
[----:B------:R-:W-:Y:S01]  /*2cc0*/  IMAD.X R63, R91, 0x1, R101, P0 ;  /* 0x000000015b3f7824 */ /* 0x000fe200000e0665 */
[----:B------:R-:W-:Y:S01]  /*2cd0*/  LEA R60, P0, R98, R94, 0x2 ;  /* 0x0000005e623c7211 */ /* 0x000fe200078010ff */
[----:B------:R-:W-:-:S03]  /*2ce0*/  IMAD.WIDE.U32 R62, R23, R92, R62 ;  /* 0x0000005c173e7225 */ /* 0x000fc600078e003e */
[----:B-1----:R-:W-:Y:S01]  /*2cf0*/  LEA.HI.X R61, R98, R95, R96, 0x2, P0 ;  /* 0x0000005f623d7211 */ /* 0x002fe200000f1460 */
[----:B------:R-:W-:Y:S01]  /*2d00*/  IMAD.IADD R23, R111, 0x1, R63 ;  /* 0x000000016f177824 */ /* 0x000fe200078e023f */
[----:B------:R-:W-:-:S04]  /*2d10*/  LEA R56, P0, R62, R94, 0x2 ;  /* 0x0000005e3e387211 */ /* 0x000fc800078010ff */
[----:B------:R-:W-:Y:S02]  /*2d20*/  LEA.HI.X R57, R62, R95, R23, 0x2, P0 ;  /* 0x0000005f3e397211 */ /* 0x000fe400000f1417 */
[----:B------:R-:W-:-:S13]  /*2d30*/  ISETP.GT.AND P0, PT, R3, RZ, P2 ;  /* 0x000000ff0300720c */ /* 0x000fda0001704270 */
[----:B------:R-:W-:Y:S05]  /*2d40*/  @!P0 BRA `(.L_x_47) ;  /* 0x0000000000048947 */ /* 0x000fea0003800000 */
[----:B------:R1:W5:Y:S02]  /*2d50*/  LDG.E.LTC128B R106, desc[UR36][R8.64+0x40] ;  /* 0x00004024086a7981 */ /* 0x000364000c1e1920 */
.L_x_47:
[----:B------:R-:W-:Y:S05]  /*2d60*/  BSYNC B1 ;  /* 0x0000000000017941 */ /* 0x000fea0003800000 */
.L_x_46:
        /* <DEDUP_REMOVED lines=9> */
[----:B0-----:R-:W-:Y:S05]  /*2e00*/  @!P0 BRA `(.L_x_49) ;  /* 0x0000000000048947 */ /* 0x001fea0003800000 */
[----:B------:R0:W5:Y:S02]  /*2e10*/  LDG.E.LTC128B R106, desc[UR36][R8.64+0x44] ;  /* 0x00004424086a7981 */ /* 0x000164000c1e1920 */
.L_x_49:
[----:B------:R-:W-:Y:S05]  /*2e20*/  BSYNC B1 ;  /* 0x0000000000017941 */ /* 0x000fea0003800000 */
.L_x_48:
        /* <DEDUP_REMOVED lines=9> */
.L_x_51:
[----:B------:R-:W-:Y:S05]  /*2ec0*/  BSYNC B1 ;  /* 0x0000000000017941 */ /* 0x000fea0003800000 */
.L_x_50:
        /* <DEDUP_REMOVED lines=9> */
.L_x_53:
[----:B------:R-:W-:Y:S05]  /*2f60*/  BSYNC B1 ;  /* 0x0000000000017941 */ /* 0x000fea0003800000 */
.L_x_52:
        /* <DEDUP_REMOVED lines=11> */
.L_x_55:
[----:B------:R-:W-:Y:S05]  /*3020*/  BSYNC B1 ;  /* 0x0000000000017941 */ /* 0x000fea0003800000 */
.L_x_54:
        /* <DEDUP_REMOVED lines=11> */
.L_x_57:
[----:B------:R-:W-:Y:S05]  /*30e0*/  BSYNC B1 ;  /* 0x0000000000017941 */ /* 0x000fea0003800000 */
.L_x_56:
        /* <DEDUP_REMOVED lines=9> */
.L_x_59:
[----:B------:R-:W-:Y:S05]  /*3180*/  BSYNC B1 ;  /* 0x0000000000017941 */ /* 0x000fea0003800000 */
.L_x_58:
        /* <DEDUP_REMOVED lines=9> */
.L_x_61:
[----:B------:R-:W-:Y:S05]  /*3220*/  BSYNC B1 ;  /* 0x0000000000017941 */ /* 0x000fea0003800000 */
.L_x_60:
        /* <DEDUP_REMOVED lines=11> */
.L_x_63:
[----:B------:R-:W-:Y:S05]  /*32e0*/  BSYNC B1 ;  /* 0x0000000000017941 */ /* 0x000fea0003800000 */
.L_x_62:
        /* <DEDUP_REMOVED lines=11> */
.L_x_65:
[----:B------:R-:W-:Y:S05]  /*33a0*/  BSYNC B1 ;  /* 0x0000000000017941 */ /* 0x000fea0003800000 */
.L_x_64:
        /* <DEDUP_REMOVED lines=9> */
.L_x_67:
[----:B------:R-:W-:Y:S05]  /*3440*/  BSYNC B1 ;  /* 0x0000000000017941 */ /* 0x000fea0003800000 */
.L_x_66:
        /* <DEDUP_REMOVED lines=9> */
.L_x_69:
[----:B------:R-:W-:Y:S05]  /*34e0*/  BSYNC B1 ;  /* 0x0000000000017941 */ /* 0x000fea0003800000 */
.L_x_68:
        /* <DEDUP_REMOVED lines=11> */
.L_x_71:
[----:B------:R-:W-:Y:S05]  /*35a0*/  BSYNC B1 ;  /* 0x0000000000017941 */ /* 0x000fea0003800000 */
.L_x_70:
[----:B-----5:R-:W-:Y:S01]  /*35b0*/  LOP3.LUT R62, R106, 0xffffe000, RZ, 0xc0, !PT ;  /* 0xffffe0006a3e7812 */ /* 0x020fe200078ec0ff */
[----:B------:R-:W-:Y:S01]  /*35c0*/  BSSY B1, `(.L_x_72) ;  /* 0x000000a000017945 */ /* 0x000fe20003800000 */
[----:B------:R-:W-:-:S03]  /*35d0*/  ISETP.GT.AND P4, PT, R4, 0x29, PT ;  /* 0x000000290400780c */ /* 0x000fc60003f84270 */
[----:B------:R-:W-:-:S04]  /*35e0*/  FMUL R23, R62, R89 ;  /* 0x000000593e177220 */ /* 0x000fc80000400000 */
[----:B------:R-:W-:-:S05]  /*35f0*/  FFMA R23, R76, R88, R23 ;  /* 0x000000584c177223 */ /* 0x000fca0000000017 */
[----:B------:R-:W-:-:S05]  /*3600*/  F2FP.TF32.F32.PACK_B R23, R23 ;  /* 0x00000017ff17723e */ /* 0x000fca00024050ff */
[----:B------:R1:W-:Y:S01]  /*3610*/  @P0 STG.E desc[UR36][R10.64+0xa0], R23 ;  /* 0x0000a0170a000986 */ /* 0x0003e2000c101924 */
[----:B------:R-:W-:Y:S02]  /*3620*/  ISETP.GT.AND P0, PT, R3, RZ, P4 ;  /* 0x000000ff0300720c */ /* 0x000fe40002704270 */
[----:B-1----:R-:W-:-:S11]  /*3630*/  P2R R23, PR, RZ, 0x10 ;  /* 0x00000010ff177803 */ /* 0x002fd60000000000 */
[----:B------:R-:W-:Y:S05]  /*3640*/  @!P0 BRA `(.L_x_73) ;  /* 0x0000000000048947 */ /* 0x000fea0003800000 */
[----:B------:R1:W5:Y:S02]  /*3650*/  LDG.E.LTC128B R106, desc[UR36][R8.64+0xa4] ;  /* 0x0000a424086a7981 */ /* 0x000364000c1e1920 */
.L_x_73:
[----:B------:R-:W-:Y:S05]  /*3660*/  BSYNC B1 ;  /* 0x0000000000017941 */ /* 0x000fea0003800000 */
.L_x_72:
        /* <DEDUP_REMOVED lines=9> */
.L_x_75:
[----:B------:R-:W-:Y:S05]  /*3700*/  BSYNC B1 ;  /* 0x0000000000017941 */ /* 0x000fea0003800000 */
.L_x_74:
        /* <DEDUP_REMOVED lines=9> */
.L_x_77:
[----:B------:R-:W-:Y:S05]  /*37a0*/  BSYNC B1 ;  /* 0x0000000000017941 */ /* 0x000fea0003800000 */
.L_x_76:
[----:B-----5:R-:W-:Y:S01]  /*37b0*/  LOP3.LUT R62, R106, 0xffffe000, RZ, 0xc0, !PT ;  /* 0xffffe0006a3e7812 */ /* 0x020fe200078ec0ff */
[----:B------:R-:W-:Y:S01]  /*37c0*/  BSSY B1, `(.L_x_78) ;  /* 0x0000009000017945 */ /* 0x000fe20003800000 */
[----:B------:R-:W-:-:S03]  /*37d0*/  ISETP.GT.AND P6, PT, R4, 0x30, PT ;  /* 0x000000300400780c */ /* 0x000fc60003fc4270 */
[----:B------:R-:W-:-:S04]  /*37e0*/  FMUL R62, R62, R89 ;  /* 0x000000593e3e7220 */ /* 0x000fc80000400000 */
[----:B------:R-:W-:-:S05]  /*37f0*/  FFMA R79, R79, R88, R62 ;  /* 0x000000584f4f7223 */ /* 0x000fca000000003e */
[----:B------:R-:W-:-:S05]  /*3800*/  F2FP.TF32.F32.PACK_B R79, R79 ;  /* 0x0000004fff4f723e */ /* 0x000fca00024050ff */
[----:B------:R0:W-:Y:S01]  /*3810*/  @P0 STG.E desc[UR36][R20.64+0xa4], R79 ;  /* 0x0000a44f14000986 */ /* 0x0001e2000c101924 */
[----:B------:R-:W-:-:S13]  /*3820*/  ISETP.GT.AND P0, PT, R3, RZ, P6 ;  /* 0x000000ff0300720c */ /* 0x000fda0003704270 */
[----:B0-----:R-:W-:Y:S05]  /*3830*/  @!P0 BRA `(.L_x_79) ;  /* 0x0000000000048947 */ /* 0x001fea0003800000 */
[----:B------:R0:W5:Y:S02]  /*3840*/  LDG.E.LTC128B R106, desc[UR36][R8.64+0xc0] ;  /* 0x0000c024086a7981 */ /* 0x000164000c1e1920 */
.L_x_79:
[----:B------:R-:W-:Y:S05]  /*3850*/  BSYNC B1 ;  /* 0x0000000000017941 */ /* 0x000fea0003800000 */
.L_x_78:
        /* <DEDUP_REMOVED lines=10> */
.L_x_81:
[----:B------:R-:W-:Y:S05]  /*3900*/  BSYNC B1 ;  /* 0x0000000000017941 */ /* 0x000fea0003800000 */
.L_x_80:
        /* <DEDUP_REMOVED lines=9> */
.L_x_83:
[----:B------:R-:W-:Y:S05]  /*39a0*/  BSYNC B1 ;  /* 0x0000000000017941 */ /* 0x000fea0003800000 */
.L_x_82:
        /* <DEDUP_REMOVED lines=9> */
.L_x_85:
[----:B------:R-:W-:Y:S05]  /*3a40*/  BSYNC B1 ;  /* 0x0000000000017941 */ /* 0x000fea0003800000 */
.L_x_84:
        /* <DEDUP_REMOVED lines=10> */
.L_x_87:
[----:B------:R-:W-:Y:S05]  /*3af0*/  BSYNC B1 ;  /* 0x0000000000017941 */ /* 0x000fea0003800000 */
.L_x_86:
[----:B-----5:R-:W-:Y:S01]  /*3b00*/  LOP3.LUT R62, R106, 0xffffe000, RZ, 0xc0, !PT ;  /* 0xffffe0006a3e7812 */ /* 0x020fe200078ec0ff */
[----:B------:R-:W-:Y:S04]  /*3b10*/  BSSY B1, `(.L_x_88) ;  /* 0x000000f000017945 */ /* 0x000fe80003800000 */
[----:B------:R-:W-:-:S04]  /*3b20*/  FMUL R23, R62, R89 ;  /* 0x000000593e177220 */ /* 0x000fc80000400000 */
[----:B------:R-:W-:-:S05]  /*3b30*/  FFMA R23, R84, R88, R23 ;  /* 0x0000005854177223 */ /* 0x000fca0000000017 */
[----:B------:R-:W-:-:S05]  /*3b40*/  F2FP.TF32.F32.PACK_B R23, R23 ;  /* 0x00000017ff17723e */ /* 0x000fca00024050ff */
[----:B------:R0:W-:Y:S01]  /*3b50*/  @P0 STG.E desc[UR36][R10.64+0xe0], R23 ;  /* 0x0000e0170a000986 */ /* 0x0001e2000c101924 */
[----:B------:R-:W-:-:S05]  /*3b60*/  IADD3 R64, P0, R93, R20, RZ ;  /* 0x000000145d407210 */ /* 0x000fca0007f1e0ff */
[----:B------:R-:W-:Y:S01]  /*3b70*/  IMAD.X R65, R5, 0x1, R21, P0 ;  /* 0x0000000105417824 */ /* 0x000fe200000e0615 */
[----:B------:R-:W-:-:S05]  /*3b80*/  IADD3 R66, P0, R93, R20, RZ ;  /* 0x000000145d427210 */ /* 0x000fca0007f1e0ff */
[----:B------:R-:W-:Y:S01]  /*3b90*/  IMAD.X R67, R5, 0x1, R21, P0 ;  /* 0x0000000105437824 */ /* 0x000fe200000e0615 */
[----:B------:R-:W-:-:S05]  /*3ba0*/  IADD3 R62, P0, R93, R10, RZ ;  /* 0x0000000a5d3e7210 */ /* 0x000fca0007f1e0ff */
[----:B------:R-:W-:Y:S01]  /*3bb0*/  IMAD.X R63, R5, 0x1, R11, P0 ;  /* 0x00000001053f7824 */ /* 0x000fe200000e060b */
[----:B------:R-:W-:-:S04]  /*3bc0*/  ISETP.GT.AND P0, PT, R4, 0x39, PT ;  /* 0x000000390400780c */ /* 0x000fc80003f04270 */
[----:B------:R-:W-:-:S13]  /*3bd0*/  ISETP.GT.AND P3, PT, R3, RZ, P0 ;  /* 0x000000ff0300720c */ /* 0x000fda0000764270 */
[----:B0-----:R-:W-:Y:S05]  /*3be0*/  @!P3 BRA `(.L_x_89) ;  /* 0x000000000004b947 */ /* 0x001fea0003800000 */
[----:B------:R0:W5:Y:S02]  /*3bf0*/  LDG.E.LTC128B R106, desc[UR36][R8.64+0xe4] ;  /* 0x0000e424086a7981 */ /* 0x000164000c1e1920 */
.L_x_89:
[----:B------:R-:W-:Y:S05]  /*3c00*/  BSYNC B1 ;  /* 0x0000000000017941 */ /* 0x000fea0003800000 */
.L_x_88:
        /* <DEDUP_REMOVED lines=9> */
.L_x_91:
[----:B------:R-:W-:Y:S05]  /*3ca0*/  BSYNC B1 ;  /* 0x0000000000017941 */ /* 0x000fea0003800000 */
.L_x_90:
        /* <DEDUP_REMOVED lines=9> */
.L_x_93:
[----:B------:R-:W-:Y:S05]  /*3d40*/  BSYNC B1 ;  /* 0x0000000000017941 */ /* 0x000fea0003800000 */
.L_x_92:
[----:B-----5:R-:W-:-:S05]  /*3d50*/  LOP3.LUT R4, R106, 0xffffe000, RZ, 0xc0, !PT ;  /* 0xffffe0006a047812 */ /* 0x020fca00078ec0ff */
[----:B------:R-:W-:-:S04]  /*3d60*/  FMUL R4, R4, R89 ;  /* 0x0000005904047220 */ /* 0x000fc80000400000 */
[----:B------:R-:W-:-:S05]  /*3d70*/  FFMA R87, R87, R88, R4 ;  /* 0x0000005857577223 */ /* 0x000fca0000000004 */
[----:B------:R-:W-:-:S05]  /*3d80*/  F2FP.TF32.F32.PACK_B R87, R87 ;  /* 0x00000057ff57723e */ /* 0x000fca00024050ff */
[----:B------:R0:W-:Y:S01]  /*3d90*/  @P3 STG.E desc[UR36][R20.64+0xe4], R87 ;  /* 0x0000e45714003986 */ /* 0x0001e2000c101924 */
[----:B------:R-:W-:-:S13]  /*3da0*/  ISETP.GT.AND P3, PT, R3, 0x80, P5 ;  /* 0x000000800300780c */ /* 0x000fda0002f64270 */
[----:B------:R-:W2:Y:S01]  /*3db0*/  @P3 LDG.E.LTC128B R106, desc[UR36][R58.64] ;  /* 0x000000243a6a3981 */ /* 0x000ea2000c1e1920 */
[----:B------:R-:W-:Y:S01]  /*3dc0*/  BSSY B1, `(.L_x_94) ;  /* 0x000000a000017945 */ /* 0x000fe20003800000 */
[----:B--2---:R-:W-:-:S05]  /*3dd0*/  LOP3.LUT R4, R106, 0xffffe000, RZ, 0xc0, !PT ;  /* 0xffffe0006a047812 */ /* 0x004fca00078ec0ff */
[----:B------:R-:W-:-:S04]  /*3de0*/  FMUL R5, R4, R89 ;  /* 0x0000005904057220 */ /* 0x000fc80000400000 */
[----:B------:R-:W-:-:S05]  /*3df0*/  FFMA R5, R24, R88, R5 ;  /* 0x0000005818057223 */ /* 0x000fca0000000005 */
[----:B------:R-:W-:-:S05]  /*3e00*/  F2FP.TF32.F32.PACK_B R5, R5 ;  /* 0x00000005ff05723e */ /* 0x000fca00024050ff */
[----:B------:R0:W-:Y:S01]  /*3e10*/  @P3 STG.E desc[UR36][R62.64], R5 ;  /* 0x000000053e003986 */ /* 0x0001e2000c101924 */
[----:B------:R-:W-:-:S04]  /*3e20*/  ISETP.NE.AND P3, PT, R107, RZ, PT ;  /* 0x000000ff6b00720c */ /* 0x000fc80003f65270 */
[----:B------:R-:W-:-:S13]  /*3e30*/  ISETP.GT.AND P3, PT, R3, 0x80, P3 ;  /* 0x000000800300780c */ /* 0x000fda0001f64270 */
[----:B0-----:R-:W-:Y:S05]  /*3e40*/  @!P3 BRA `(.L_x_95) ;  /* 0x000000000004b947 */ /* 0x001fea0003800000 */
[----:B------:R0:W5:Y:S02]  /*3e50*/  LDG.E.LTC128B R106, desc[UR36][R14.64+0x4] ;  /* 0x000004240e6a7981 */ /* 0x000164000c1e1920 */
.L_x_95:
[----:B------:R-:W-:Y:S05]  /*3e60*/  BSYNC B1 ;  /* 0x0000000000017941 */ /* 0x000fea0003800000 */
.L_x_94:
[----:B-----5:R-:W-:Y:S01]  /*3e70*/  LOP3.LUT R4, R106, 0xffffe000, RZ, 0xc0, !PT ;  /* 0xffffe0006a047812 */ /* 0x020fe200078ec0ff */
[----:B------:R-:W-:Y:S01]  /*3e80*/  @P3 IMAD.MOV.U32 R5, RZ, RZ, R63 ;  /* 0x000000ffff053224 */ /* 0x000fe200078e003f */
[----:B------:R-:W-:Y:S01]  /*3e90*/  ISETP.GT.AND P5, PT, R3, 0x88, P5 ;  /* 0x000000880300780c */ /* 0x000fe20002fa4270 */
[----:B------:R-:W-:Y:S02]  /*3ea0*/  BSSY B1, `(.L_x_96) ;  /* 0x0000008000017945 */ /* 0x000fe40003800000 */
[----:B------:R-:W-:-:S04]  /*3eb0*/  FMUL R4, R4, R89 ;  /* 0x0000005904047220 */ /* 0x000fc80000400000 */
[----:B------:R-:W-:Y:S01]  /*3ec0*/  FFMA R25, R25, R88, R4 ;  /* 0x0000005819197223 */ /* 0x000fe20000000004 */
[----:B------:R-:W-:-:S04]  /*3ed0*/  @P3 IMAD.MOV.U32 R4, RZ, RZ, R62 ;  /* 0x000000ffff043224 */ /* 0x000fc800078e003e */
[----:B------:R-:W-:-:S05]  /*3ee0*/  F2FP.TF32.F32.PACK_B R25, R25 ;  /* 0x00000019ff19723e */ /* 0x000fca00024050ff */
[----:B------:R2:W-:Y:S01]  /*3ef0*/  @P3 STG.E desc[UR36][R4.64+0x4], R25 ;  /* 0x0000041904003986 */ /* 0x0005e2000c101924 */
[----:B------:R-:W-:Y:S05]  /*3f00*/  @!P5 BRA `(.L_x_97) ;  /* 0x000000000004d947 */ /* 0x000fea0003800000 */
[----:B------:R0:W5:Y:S02]  /*3f10*/  LDG.E.LTC128B R106, desc[UR36][R60.64] ;  /* 0x000000243c6a7981 */ /* 0x000164000c1e1920 */
.L_x_97:
[----:B------:R-:W-:Y:S05]  /*3f20*/  BSYNC B1 ;  /* 0x0000000000017941 */ /* 0x000fea0003800000 */
.L_x_96:
[----:B--2--5:R-:W-:Y:S01]  /*3f30*/  LOP3.LUT R4, R106, 0xffffe000, RZ, 0xc0, !PT ;  /* 0xffffe0006a047812 */ /* 0x024fe200078ec0ff */
[----:B------:R-:W-:Y:S01]  /*3f40*/  BSSY B1, `(.L_x_98) ;  /* 0x0000009000017945 */ /* 0x000fe20003800000 */
[----:B------:R-:W-:-:S03]  /*3f50*/  ISETP.NE.AND P3, PT, R107, RZ, PT ;  /* 0x000000ff6b00720c */ /* 0x000fc60003f65270 */
[----:B------:R-:W-:Y:S01]  /*3f60*/  FMUL R5, R4, R89 ;  /* 0x0000005904057220 */ /* 0x000fe20000400000 */
[----:B------:R-:W-:-:S03]  /*3f70*/  ISETP.GT.AND P3, PT, R3, 0x88, P3 ;  /* 0x000000880300780c */ /* 0x000fc60001f64270 */
[----:B------:R-:W-:-:S05]  /*3f80*/  FFMA R5, R26, R88, R5 ;  /* 0x000000581a057223 */ /* 0x000fca0000000005 */
[----:B------:R-:W-:-:S05]  /*3f90*/  F2FP.TF32.F32.PACK_B R5, R5 ;  /* 0x00000005ff05723e */ /* 0x000fca00024050ff */
[----:B------:R2:W-:Y:S01]  /*3fa0*/  @P5 STG.E desc[UR36][R64.64], R5 ;  /* 0x0000000540005986 */ /* 0x0005e2000c101924 */
[----:B------:R-:W-:Y:S05]  /*3fb0*/  @!P3 BRA `(.L_x_99) ;  /* 0x000000000004b947 */ /* 0x000fea0003800000 */
[----:B------:R0:W5:Y:S02]  /*3fc0*/  LDG.E.LTC128B R106, desc[UR36][R56.64+0x4] ;  /* 0x00000424386a7981 */ /* 0x000164000c1e1920 */
.L_x_99:
[----:B------:R-:W-:Y:S05]  /*3fd0*/  BSYNC B1 ;  /* 0x0000000000017941 */ /* 0x000fea0003800000 */
.L_x_98:
[----:B-----5:R-:W-:Y:S01]  /*3fe0*/  LOP3.LUT R4, R106, 0xffffe000, RZ, 0xc0, !PT ;  /* 0xffffe0006a047812 */ /* 0x020fe200078ec0ff */
[----:B------:R-:W-:Y:S01]  /*3ff0*/  BSSY B1, `(.L_x_100) ;  /* 0x0000009000017945 */ /* 0x000fe20003800000 */
[----:B------:R-:W-:-:S03]  /*4000*/  ISETP.NE.AND P5, PT, R108, RZ, PT ;  /* 0x000000ff6c00720c */ /* 0x000fc60003fa5270 */
[----:B------:R-:W-:-:S04]  /*4010*/  FMUL R4, R4, R89 ;  /* 0x0000005904047220 */ /* 0x000fc80000400000 */
[----:B------:R-:W-:-:S05]  /*4020*/  FFMA R27, R27, R88, R4 ;  /* 0x000000581b1b7223 */ /* 0x000fca0000000004 */
[----:B------:R-:W-:-:S05]  /*4030*/  F2FP.TF32.F32.PACK_B R27, R27 ;  /* 0x0000001bff1b723e */ /* 0x000fca00024050ff */
[----:B------:R0:W-:Y:S01]  /*4040*/  @P3 STG.E desc[UR36][R66.64+0x4], R27 ;  /* 0x0000041b42003986 */ /* 0x0001e2000c101924 */
[----:B------:R-:W-:-:S13]  /*4050*/  ISETP.GT.AND P3, PT, R3, 0x80, P5 ;  /* 0x000000800300780c */ /* 0x000fda0002f64270 */
[----:B0-----:R-:W-:Y:S05]  /*4060*/  @!P3 BRA `(.L_x_101) ;  /* 0x000000000004b947 */ /* 0x001fea0003800000 */
[----:B------:R0:W5:Y:S02]  /*4070*/  LDG.E.LTC128B R106, desc[UR36][R14.64+0x20] ;  /* 0x000020240e6a7981 */ /* 0x000164000c1e1920 */
.L_x_101:
[----:B------:R-:W-:Y:S05]  /*4080*/  BSYNC B1 ;  /* 0x0000000000017941 */ /* 0x000fea0003800000 */
.L_x_100:
[----:B-----5:R-:W-:Y:S01]  /*4090*/  LOP3.LUT R4, R106, 0xffffe000, RZ, 0xc0, !PT ;  /* 0xffffe0006a047812 */ /* 0x020fe200078ec0ff */
[----:B------:R-:W-:Y:S01]  /*40a0*/  BSSY B1, `(.L_x_102) ;  /* 0x000000b000017945 */ /* 0x000fe20003800000 */
[----:B------:R-:W-:-:S03]  /*40b0*/  ISETP.NE.AND P5, PT, R109, RZ, PT ;  /* 0x000000ff6d00720c */ /* 0x000fc60003fa5270 */
[----:B--2---:R-:W-:Y:S01]  /*40c0*/  FMUL R5, R4, R89 ;  /* 0x0000005904057220 */ /* 0x004fe20000400000 */
[----:B------:R-:W-:-:S03]  /*40d0*/  @P3 IMAD.MOV.U32 R4, RZ, RZ, R62 ;  /* 0x000000ffff043224 */ /* 0x000fc600078e003e */
[----:B-1-34-:R-:W-:Y:S01]  /*40e0*/  FFMA R9, R28, R88, R5 ;  /* 0x000000581c097223 */ /* 0x01afe20000000005 */
[----:B------:R-:W-:-:S04]  /*40f0*/  @P3 IMAD.MOV.U32 R5, RZ, RZ, R63 ;  /* 0x000000ffff053224 */ /* 0x000fc800078e003f */
[----:B------:R-:W-:-:S05]  /*4100*/  F2FP.TF32.F32.PACK_B R9, R9 ;  /* 0x00000009ff09723e */ /* 0x000fca00024050ff */
[----:B------:R1:W-:Y:S01]  /*4110*/  @P3 STG.E desc[UR36][R4.64+0x20], R9 ;  /* 0x0000200904003986 */ /* 0x0003e2000c101924 */
[----:B------:R-:W-:-:S13]  /*4120*/  ISETP.GT.AND P3, PT, R3, 0x80, P5 ;  /* 0x000000800300780c */ /* 0x000fda0002f64270 */
[----:B-1----:R-:W-:Y:S05]  /*4130*/  @!P3 BRA `(.L_x_103) ;  /* 0x000000000004b947 */ /* 0x002fea0003800000 */
[----:B------:R1:W5:Y:S02]  /*4140*/  LDG.E.LTC128B R106, desc[UR36][R14.64+0x24] ;  /* 0x000024240e6a7981 */ /* 0x000364000c1e1920 */
.L_x_103:
[----:B------:R-:W-:Y:S05]  /*4150*/  BSYNC B1 ;  /* 0x0000000000017941 */ /* 0x000fea0003800000 */
.L_x_102:
[----:B-----5:R-:W-:Y:S01]  /*4160*/  LOP3.LUT R4, R106, 0xffffe000, RZ, 0xc0, !PT ;  /* 0xffffe0006a047812 */ /* 0x020fe200078ec0ff */
[----:B------:R-:W-:Y:S01]  /*4170*/  @P3 IMAD.MOV.U32 R5, RZ, RZ, R63 ;  /* 0x000000ffff053224 */ /* 0x000fe200078e003f */
[----:B------:R-:W-:Y:S03]  /*4180*/  BSSY B1, `(.L_x_104) ;  /* 0x000000a000017945 */ /* 0x000fe60003800000 */
[----:B------:R-:W-:-:S04]  /*4190*/  FMUL R4, R4, R89 ;  /* 0x0000005904047220 */ /* 0x000fc80000400000 */
[----:B------:R-:W-:Y:S01]  /*41a0*/  FFMA R29, R29, R88, R4 ;  /* 0x000000581d1d7223 */ /* 0x000fe20000000004 */
[----:B------:R-:W-:-:S04]  /*41b0*/  @P3 IMAD.MOV.U32 R4, RZ, RZ, R62 ;  /* 0x000000ffff043224 */ /* 0x000fc800078e003e */
[----:B------:R-:W-:-:S05]  /*41c0*/  F2FP.TF32.F32.PACK_B R29, R29 ;  /* 0x0000001dff1d723e */ /* 0x000fca00024050ff */
[----:B------:R2:W-:Y:S01]  /*41d0*/  @P3 STG.E desc[UR36][R4.64+0x24], R29 ;  /* 0x0000241d04003986 */ /* 0x0005e2000c101924 */
[----:B------:R-:W-:-:S04]  /*41e0*/  ISETP.NE.AND P3, PT, R108, RZ, PT ;  /* 0x000000ff6c00720c */ /* 0x000fc80003f65270 */
[----:B------:R-:W-:-:S13]  /*41f0*/  ISETP.GT.AND P3, PT, R3, 0x88, P3 ;  /* 0x000000880300780c */ /* 0x000fda0001f64270 */
[----:B--2---:R-:W-:Y:S05]  /*4200*/  @!P3 BRA `(.L_x_105) ;  /* 0x000000000004b947 */ /* 0x004fea0003800000 */
[----:B------:R2:W5:Y:S02]  /*4210*/  LDG.E.LTC128B R106, desc[UR36][R56.64+0x20] ;  /* 0x00002024386a7981 */ /* 0x000564000c1e1920 */
.L_x_105:
[----:B------:R-:W-:Y:S05]  /*4220*/  BSYNC B1 ;  /* 0x0000000000017941 */ /* 0x000fea0003800000 */
.L_x_104:
[----:B-----5:R-:W-:Y:S01]  /*4230*/  LOP3.LUT R4, R106, 0xffffe000, RZ, 0xc0, !PT ;  /* 0xffffe0006a047812 */ /* 0x020fe200078ec0ff */
[----:B------:R-:W-:Y:S04]  /*4240*/  BSSY B1, `(.L_x_106) ;  /* 0x0000008000017945 */ /* 0x000fe80003800000 */
[----:B------:R-:W-:-:S04]  /*4250*/  FMUL R5, R4, R89 ;  /* 0x0000005904057220 */ /* 0x000fc80000400000 */
[----:B------:R-:W-:-:S05]  /*4260*/  FFMA R5, R30, R88, R5 ;  /* 0x000000581e057223 */ /* 0x000fca0000000005 */
[----:B------:R-:W-:-:S05]  /*4270*/  F2FP.TF32.F32.PACK_B R5, R5 ;  /* 0x00000005ff05723e */ /* 0x000fca00024050ff */
[----:B------:R3:W-:Y:S01]  /*4280*/  @P3 STG.E desc[UR36][R6.64+0x20], R5 ;  /* 0x0000200506003986 */ /* 0x0007e2000c101924 */
[----:B------:R-:W-:-:S13]  /*4290*/  ISETP.GT.AND P3, PT, R3, 0x88, P5 ;  /* 0x000000880300780c */ /* 0x000fda0002f64270 */
[----:B---3--:R-:W-:Y:S05]  /*42a0*/  @!P3 BRA `(.L_x_107) ;  /* 0x000000000004b947 */ /* 0x008fea0003800000 */
[----:B------:R3:W5:Y:S02]  /*42b0*/  LDG.E.LTC128B R106, desc[UR36][R56.64+0x24] ;  /* 0x00002424386a7981 */ /* 0x000764000c1e1920 */
.L_x_107:
[----:B------:R-:W-:Y:S05]  /*42c0*/  BSYNC B1 ;  /* 0x0000000000017941 */ /* 0x000fea0003800000 */
.L_x_106:
[----:B-----5:R-:W-:Y:S01]  /*42d0*/  LOP3.LUT R4, R106, 0xffffe000, RZ, 0xc0, !PT ;  /* 0xffffe0006a047812 */ /* 0x020fe200078ec0ff */
[----:B------:R-:W-:Y:S01]  /*42e0*/  @P3 IMAD.MOV.U32 R5, RZ, RZ, R7 ;  /* 0x000000ffff053224 */ /* 0x000fe200078e0007 */
[----:B------:R-:W-:Y:S01]  /*42f0*/  ISETP.NE.AND P5, PT, R90, RZ, PT ;  /* 0x000000ff5a00720c */ /* 0x000fe20003fa5270 */
[----:B------:R-:W-:Y:S02]  /*4300*/  BSSY B1, `(.L_x_108) ;  /* 0x0000009000017945 */ /* 0x000fe40003800000 */
[----:B------:R-:W-:-:S04]  /*4310*/  FMUL R4, R4, R89 ;  /* 0x0000005904047220 */ /* 0x000fc80000400000 */
[----:B------:R-:W-:Y:S01]  /*4320*/  FFMA R31, R31, R88, R4 ;  /* 0x000000581f1f7223 */ /* 0x000fe20000000004 */
[----:B------:R-:W-:-:S04]  /*4330*/  @P3 IMAD.MOV.U32 R4, RZ, RZ, R6 ;  /* 0x000000ffff043224 */ /* 0x000fc800078e0006 */
[----:B------:R-:W-:-:S05]  /*4340*/  F2FP.TF32.F32.PACK_B R31, R31 ;  /* 0x0000001fff1f723e */ /* 0x000fca00024050ff */
[----:B------:R4:W-:Y:S01]  /*4350*/  @P3 STG.E desc[UR36][R4.64+0x24], R31 ;  /* 0x0000241f04003986 */ /* 0x0009e2000c101924 */
[----:B------:R-:W-:-:S13]  /*4360*/  ISETP.GT.AND P3, PT, R3, 0x80, P5 ;  /* 0x000000800300780c */ /* 0x000fda0002f64270 */
[----:B----4-:R-:W-:Y:S05]  /*4370*/  @!P3 BRA `(.L_x_109) ;  /* 0x000000000004b947 */ /* 0x010fea0003800000 */
[----:B------:R4:W5:Y:S02]  /*4380*/  LDG.E.LTC128B R106, desc[UR36][R14.64+0x40] ;  /* 0x000040240e6a7981 */ /* 0x000964000c1e1920 */
.L_x_109:
[----:B------:R-:W-:Y:S05]  /*4390*/  BSYNC B1 ;  /* 0x0000000000017941 */ /* 0x000fea0003800000 */
.L_x_108:
[----:B-----5:R-:W-:Y:S01]  /*43a0*/  LOP3.LUT R4, R106, 0xffffe000, RZ, 0xc0, !PT ;  /* 0xffffe0006a047812 */ /* 0x020fe200078ec0ff */
[----:B------:R-:W-:Y:S01]  /*43b0*/  BSSY B1, `(.L_x_110) ;  /* 0x000000b000017945 */ /* 0x000fe20003800000 */
[----:B------:R-:W-:-:S03]  /*43c0*/  ISETP.NE.AND P5, PT, R92, RZ, PT ;  /* 0x000000ff5c00720c */ /* 0x000fc60003fa5270 */
[----:B------:R-:W-:Y:S01]  /*43d0*/  FMUL R5, R4, R89 ;  /* 0x0000005904057220 */ /* 0x000fe20000400000 */
[----:B------:R-:W-:-:S03]  /*43e0*/  @P3 IMAD.MOV.U32 R4, RZ, RZ, R62 ;  /* 0x000000ffff043224 */ /* 0x000fc600078e003e */
[----:B------:R-:W-:Y:S01]  /*43f0*/  FFMA R9, R32, R88, R5 ;  /* 0x0000005820097223 */ /* 0x000fe20000000005 */
[----:B------:R-:W-:-:S04]  /*4400*/  @P3 IMAD.MOV.U32 R5, RZ, RZ, R63 ;  /* 0x000000ffff053224 */ /* 0x000fc800078e003f */
[----:B------:R-:W-:-:S05]  /*4410*/  F2FP.TF32.F32.PACK_B R9, R9 ;  /* 0x00000009ff09723e */ /* 0x000fca00024050ff */
[----:B------:R0:W-:Y:S01]  /*4420*/  @P3 STG.E desc[UR36][R4.64+0x40], R9 ;  /* 0x0000400904003986 */ /* 0x0001e2000c101924 */
[----:B------:R-:W-:-:S13]  /*4430*/  ISETP.GT.AND P3, PT, R3, 0x80, P5 ;  /* 0x000000800300780c */ /* 0x000fda0002f64270 */
[----:B0-----:R-:W-:Y:S05]  /*4440*/  @!P3 BRA `(.L_x_111) ;  /* 0x000000000004b947 */ /* 0x001fea0003800000 */
[----:B------:R0:W5:Y:S02]  /*4450*/  LDG.E.LTC128B R106, desc[UR36][R14.64+0x44] ;  /* 0x000044240e6a7981 */ /* 0x000164000c1e1920 */
.L_x_111:
[----:B------:R-:W-:Y:S05]  /*4460*/  BSYNC B1 ;  /* 0x0000000000017941 */ /* 0x000fea0003800000 */
.L_x_110:
        /* <DEDUP_REMOVED lines=10> */
[----:B0-----:R-:W-:Y:S05]  /*4510*/  @!P3 BRA `(.L_x_113) ;  /* 0x000000000004b947 */ /* 0x001fea0003800000 */
[----:B------:R0:W5:Y:S02]  /*4520*/  LDG.E.LTC128B R106, desc[UR36][R56.64+0x40] ;  /* 0x00004024386a7981 */ /* 0x000164000c1e1920 */
.L_x_113:
[----:B------:R-:W-:Y:S05]  /*4530*/  BSYNC B1 ;  /* 0x0000000000017941 */ /* 0x000fea0003800000 */
.L_x_112:
[----:B-----5:R-:W-:Y:S01]  /*4540*/  LOP3.LUT R4, R106, 0xffffe000, RZ, 0xc0, !PT ;  /* 0xffffe0006a047812 */ /* 0x020fe200078ec0ff */
[----:B------:R-:W-:Y:S04]  /*4550*/  BSSY B1, `(.L_x_114) ;  /* 0x000000a000017945 */ /* 0x000fe80003800000 */
        /* <DEDUP_REMOVED lines=9> */
.L_x_115:
[----:B------:R-:W-:Y:S05]  /*45f0*/  BSYNC B1 ;  /* 0x0000000000017941 */ /* 0x000fea0003800000 */
.L_x_114:
        /* <DEDUP_REMOVED lines=10> */
[----:B0-----:R-:W-:Y:S05]  /*46a0*/  @!P3 BRA `(.L_x_117) ;  /* 0x000000000004b947 */ /* 0x001fea0003800000 */
[----:B------:R0:W5:Y:S02]  /*46b0*/  LDG.E.LTC128B R106, desc[UR36][R14.64+0x60] ;  /* 0x000060240e6a7981 */ /* 0x000164000c1e1920 */
.L_x_117:
[----:B------:R-:W-:Y:S05]  /*46c0*/  BSYNC B1 ;  /* 0x0000000000017941 */ /* 0x000fea0003800000 */
.L_x_116:
        /* <DEDUP_REMOVED lines=12> */
.L_x_119:
[----:B------:R-:W-:Y:S05]  /*4790*/  BSYNC B1 ;  /* 0x0000000000017941 */ /* 0x000fea0003800000 */
.L_x_118:
        /* <DEDUP_REMOVED lines=12> */
.L_x_121:
[----:B------:R-:W-:Y:S05]  /*4860*/  BSYNC B1 ;  /* 0x0000000000017941 */ /* 0x000fea0003800000 */
.L_x_120:
        /* <DEDUP_REMOVED lines=11> */
.L_x_123:
[----:B------:R-:W-:Y:S05]  /*4920*/  BSYNC B1 ;  /* 0x0000000000017941 */ /* 0x000fea0003800000 */
.L_x_122:
        /* <DEDUP_REMOVED lines=12> */
.L_x_125:
[----:B------:R-:W-:Y:S05]  /*49f0*/  BSYNC B1 ;  /* 0x0000000000017941 */ /* 0x000fea0003800000 */
.L_x_124:
        /* <DEDUP_REMOVED lines=12> */
.L_x_127:
[----:B------:R-:W-:Y:S05]  /*4ac0*/  BSYNC B1 ;  /* 0x0000000000017941 */ /* 0x000fea0003800000 */
.L_x_126:
        /* <DEDUP_REMOVED lines=12> */
.L_x_129:
[----:B------:R-:W-:Y:S05]  /*4b90*/  BSYNC B1 ;  /* 0x0000000000017941 */ /* 0x000fea0003800000 */
.L_x_128:
        /* <DEDUP_REMOVED lines=11> */
.L_x_131:
[----:B------:R-:W-:Y:S05]  /*4c50*/  BSYNC B1 ;  /* 0x0000000000017941 */ /* 0x000fea0003800000 */
.L_x_130:
        /* <DEDUP_REMOVED lines=12> */
.L_x_133:
[----:B------:R-:W-:Y:S05]  /*4d20*/  BSYNC B1 ;  /* 0x0000000000017941 */ /* 0x000fea0003800000 */
.L_x_132:
        /* <DEDUP_REMOVED lines=11> */
.L_x_135:
[----:B------:R-:W-:Y:S05]  /*4de0*/  BSYNC B1 ;  /* 0x0000000000017941 */ /* 0x000fea0003800000 */
.L_x_134:
        /* <DEDUP_REMOVED lines=11> */
.L_x_137:
[----:B------:R-:W-:Y:S05]  /*4ea0*/  BSYNC B1 ;  /* 0x0000000000017941 */ /* 0x000fea0003800000 */
.L_x_136:
        /* <DEDUP_REMOVED lines=11> */
.L_x_139:
[----:B------:R-:W-:Y:S05]  /*4f60*/  BSYNC B1 ;  /* 0x0000000000017941 */ /* 0x000fea0003800000 */
.L_x_138:
        /* <DEDUP_REMOVED lines=11> */
.L_x_141:
[----:B------:R-:W-:Y:S05]  /*5020*/  BSYNC B1 ;  /* 0x0000000000017941 */ /* 0x000fea0003800000 */
.L_x_140:
        /* <DEDUP_REMOVED lines=11> */
.L_x_143:
[----:B------:R-:W-:Y:S05]  /*50e0*/  BSYNC B1 ;  /* 0x0000000000017941 */ /* 0x000fea0003800000 */
.L_x_142:
        /* <DEDUP_REMOVED lines=11> */
.L_x_145:
[----:B------:R-:W-:Y:S05]  /*51a0*/  BSYNC B1 ;  /* 0x0000000000017941 */ /* 0x000fea0003800000 */
.L_x_144:
[----:B0----5:R-:W-:Y:S01]  /*51b0*/  LOP3.LUT R4, R106, 0xffffe000, RZ, 0xc0, !PT ;  /* 0xffffe0006a047812 */ /* 0x021fe200078ec0ff */
[----:B------:R-:W-:Y:S01]  /*51c0*/  BSSY B1, `(.L_x_146) ;  /* 0x000000a000017945 */ /* 0x000fe20003800000 */
[----:B------:R-:W-:-:S03]  /*51d0*/  ISETP.GT.AND P2, PT, R3, 0x88, P2 ;  /* 0x000000880300780c */ /* 0x000fc60001744270 */
[----:B------:R-:W-:Y:S01]  /*51e0*/  FMUL R5, R4, R89 ;  /* 0x0000005904057220 */ /* 0x000fe20000400000 */
[----:B------:R-:W-:-:S03]  /*51f0*/  @P6 IMAD.MOV.U32 R4, RZ, RZ, R6 ;  /* 0x000000ffff046224 */ /* 0x000fc600078e0006 */
[----:B------:R-:W-:Y:S01]  /*5200*/  FFMA R9, R50, R88, R5 ;  /* 0x0000005832097223 */ /* 0x000fe20000000005 */
[----:B------:R-:W-:-:S04]  /*5210*/  @P6 IMAD.MOV.U32 R5, RZ, RZ, R7 ;  /* 0x000000ffff056224 */ /* 0x000fc800078e0007 */
[----:B------:R-:W-:-:S05]  /*5220*/  F2FP.TF32.F32.PACK_B R9, R9 ;  /* 0x00000009ff09723e */ /* 0x000fca00024050ff */
[----:B------:R0:W-:Y:S01]  /*5230*/  @P6 STG.E desc[UR36][R4.64+0xc0], R9 ;  /* 0x0000c00904006986 */ /* 0x0001e2000c101924 */
[----:B------:R-:W-:Y:S05]  /*5240*/  @!P2 BRA `(.L_x_147) ;  /* 0x000000000004a947 */ /* 0x000fea0003800000 */
[----:B------:R0:W5:Y:S02]  /*5250*/  LDG.E.LTC128B R106, desc[UR36][R56.64+0xc4] ;  /* 0x0000c424386a7981 */ /* 0x000164000c1e1920 */
.L_x_147:
[----:B------:R-:W-:Y:S05]  /*5260*/  BSYNC B1 ;  /* 0x0000000000017941 */ /* 0x000fea0003800000 */
.L_x_146:
[----:B0----5:R-:W-:Y:S01]  /*5270*/  LOP3.LUT R4, R106, 0xffffe000, RZ, 0xc0, !PT ;  /* 0xffffe0006a047812 */ /* 0x021fe200078ec0ff */
        /* <DEDUP_REMOVED lines=10> */
.L_x_149:
[----:B------:R-:W-:Y:S05]  /*5320*/  BSYNC B1 ;  /* 0x0000000000017941 */ /* 0x000fea0003800000 */
.L_x_148:
        /* <DEDUP_REMOVED lines=11> */
.L_x_151:
[----:B------:R-:W-:Y:S05]  /*53e0*/  BSYNC B1 ;  /* 0x0000000000017941 */ /* 0x000fea0003800000 */
.L_x_150:
[----:B0----5:R-:W-:Y:S01]  /*53f0*/  LOP3.LUT R4, R106, 0xffffe000, RZ, 0xc0, !PT ;  /* 0xffffe0006a047812 */ /* 0x021fe200078ec0ff */
[----:B------:R-:W-:Y:S01]  /*5400*/  BSSY B1, `(.L_x_152) ;  /* 0x0000008000017945 */ /* 0x000fe20003800000 */
[----:B------:R-:W-:-:S03]  /*5410*/  ISETP.GT.AND P1, PT, R3, 0x88, P1 ;  /* 0x000000880300780c */ /* 0x000fc60000f24270 */
[----:B------:R-:W-:-:S04]  /*5420*/  FMUL R4, R4, R89 ;  /* 0x0000005904047220 */ /* 0x000fc80000400000 */
[----:B------:R-:W-:-:S05]  /*5430*/  FFMA R53, R53, R88, R4 ;  /* 0x0000005835357223 */ /* 0x000fca0000000004 */
[----:B------:R-:W-:-:S05]  /*5440*/  F2FP.TF32.F32.PACK_B R53, R53 ;  /* 0x00000035ff35723e */ /* 0x000fca00024050ff */
[----:B------:R0:W-:Y:S01]  /*5450*/  @P2 STG.E desc[UR36][R62.64+0xe4], R53 ;  /* 0x0000e4353e002986 */ /* 0x0001e2000c101924 */
[----:B------:R-:W-:Y:S05]  /*5460*/  @!P1 BRA `(.L_x_153) ;  /* 0x0000000000049947 */ /* 0x000fea0003800000 */
[----:B------:R0:W5:Y:S02]  /*5470*/  LDG.E.LTC128B R106, desc[UR36][R56.64+0xe0] ;  /* 0x0000e024386a7981 */ /* 0x000164000c1e1920 */
.L_x_153:
[----:B------:R-:W-:Y:S05]  /*5480*/  BSYNC B1 ;  /* 0x0000000000017941 */ /* 0x000fea0003800000 */
.L_x_152:
[----:B-----5:R-:W-:Y:S01]  /*5490*/  LOP3.LUT R4, R106, 0xffffe000, RZ, 0xc0, !PT ;  /* 0xffffe0006a047812 */ /* 0x020fe200078ec0ff */
        /* <DEDUP_REMOVED lines=10> */
.L_x_155:
[----:B------:R-:W-:Y:S05]  /*5540*/  BSYNC B1 ;  /* 0x0000000000017941 */ /* 0x000fea0003800000 */
.L_x_154:
[----:B------:R-:W-:Y:S05]  /*5550*/  @!P0 BRA `(.L_x_156) ;  /* 0x0000001400688947 */ /* 0x000fea0003800000 */
[----:B-----5:R-:W-:-:S05]  /*5560*/  LOP3.LUT R106, R106, 0xffffe000, RZ, 0xc0, !PT ;  /* 0xffffe0006a6a7812 */ /* 0x020fca00078ec0ff */
[----:B------:R-:W-:-:S04]  /*5570*/  FMUL R106, R106, R89 ;  /* 0x000000596a6a7220 */ /* 0x000fc80000400000 */
[----:B------:R-:W-:-:S05]  /*5580*/  FFMA R55, R55, R88, R106 ;  /* 0x0000005837377223 */ /* 0x000fca000000006a */
[----:B------:R-:W-:-:S05]  /*5590*/  F2FP.TF32.F32.PACK_B R55, R55 ;  /* 0x00000037ff37723e */ /* 0x000fca00024050ff */
[----:B------:R0:W-:Y:S01]  /*55a0*/  STG.E desc[UR36][R6.64+0xe4], R55 ;  /* 0x0000e43706007986 */ /* 0x0001e2000c101924 */
[----:B------:R-:W-:Y:S05]  /*55b0*/  BRA `(.L_x_156) ;  /* 0x0000001400507947 */ /* 0x000fea0003800000 */
.L_x_33:
[----:B------:R-:W-:Y:S01]  /*55c0*/  ULDC.64 UR4, c[0x0][0x5c0] ;  /* 0x0001700000047ab9 */ /* 0x000fe20000000a00 */
[-C--:B------:R-:W-:Y:S01]  /*55d0*/  FMUL R5, R56, R88.reuse ;  /* 0x0000005838057220 */ /* 0x080fe20000400000 */
[----:B------:R-:W-:Y:S01]  /*55e0*/  LEA R8, P1, R12, UR4, 0x2 ;  /* 0x000000040c087c11 */ /* 0x000fe2000f8210ff */
[-C--:B------:R-:W-:Y:S01]  /*55f0*/  FMUL R57, R57, R88.reuse ;  /* 0x0000005839397220 */ /* 0x080fe20000400000 */
[----:B------:R-:W-:Y:S01]  /*5600*/  ISETP.GT.AND P4, PT, R4, 0x1, PT ;  /* 0x000000010400780c */ /* 0x000fe20003f84270 */
[----:B------:R-:W-:Y:S01]  /*5610*/  IMAD.SHL.U32 R15, R112, 0x20, RZ ;  /* 0x00000020700f7824 */ /* 0x000fe200078e00ff */
[----:B------:R-:W-:Y:S01]  /*5620*/  LEA.HI.X R9, R12, UR5, R11, 0x2, P1 ;  /* 0x000000050c097c11 */ /* 0x000fe200088f140b */
[----:B------:R-:W-:Y:S01]  /*5630*/  IMAD.SHL.U32 R23, R112, 0x200, RZ ;  /* 0x0000020070177824 */ /* 0x000fe200078e00ff */
[----:B------:R-:W-:Y:S01]  /*5640*/  F2FP.TF32.F32.PACK_B R5, R5 ;  /* 0x00000005ff05723e */ /* 0x000fe200024050ff */
[-C--:B------:R-:W-:Y:S01]  /*5650*/  FMUL R13, R58, R88.reuse ;  /* 0x000000583a0d7220 */ /* 0x080fe20000400000 */
[----:B------:R-:W-:Y:S01]  /*5660*/  ISETP.GT.AND P1, PT, R3, RZ, P4 ;  /* 0x000000ff0300720c */ /* 0x000fe20002724270 */
[-C--:B------:R-:W-:Y:S01]  /*5670*/  FMUL R59, R59, R88.reuse ;  /* 0x000000583b3b7220 */ /* 0x080fe20000400000 */
[C-C-:B------:R-:W-:Y:S01]  /*5680*/  SHF.L.U64.HI R7, R112.reuse, 0x5, R113.reuse ;  /* 0x0000000570077819 */ /* 0x140fe20000010271 */
[----:B------:R0:W-:Y:S01]  /*5690*/  @P0 STG.E desc[UR36][R8.64], R5 ;  /* 0x0000000508000986 */ /* 0x0001e2000c101924 */
[----:B------:R-:W-:Y:S01]  /*56a0*/  ISETP.GT.AND P0, PT, R3, 0x8, P5 ;  /* 0x000000080300780c */ /* 0x000fe20002f04270 */
[-C--:B------:R-:W-:Y:S01]  /*56b0*/  FMUL R61, R61, R88.reuse ;  /* 0x000000583d3d7220 */ /* 0x080fe20000400000 */
[----:B------:R-:W-:Y:S01]  /*56c0*/  F2FP.TF32.F32.PACK_B R57, R57 ;  /* 0x00000039ff39723e */ /* 0x000fe200024050ff */
[----:B------:R-:W-:Y:S01]  /*56d0*/  FMUL R63, R63, R88 ;  /* 0x000000583f3f7220 */ /* 0x000fe20000400000 */
[----:B------:R-:W-:Y:S01]  /*56e0*/  IADD3 R10, P2, R15, R8, RZ ;  /* 0x000000080f0a7210 */ /* 0x000fe20007f5e0ff */
[-C--:B------:R-:W-:Y:S01]  /*56f0*/  FMUL R65, R65, R88.reuse ;  /* 0x0000005841417220 */ /* 0x080fe20000400000 */
[----:B------:R-:W-:Y:S01]  /*5700*/  SHF.L.U64.HI R113, R112, 0x9, R113 ;  /* 0x0000000970717819 */ /* 0x000fe20000010271 */
[----:B------:R-:W-:Y:S01]  /*5710*/  FMUL R67, R67, R88 ;  /* 0x0000005843437220 */ /* 0x000fe20000400000 */
[----:B------:R-:W-:Y:S01]  /*5720*/  F2FP.TF32.F32.PACK_B R13, R13 ;  /* 0x0000000dff0d723e */ /* 0x000fe200024050ff */
[----:B------:R-:W-:Y:S01]  /*5730*/  @P1 STG.E desc[UR36][R8.64+0x4], R57 ;  /* 0x0000043908001986 */ /* 0x000fe2000c101924 */
[----:B------:R-:W-:Y:S01]  /*5740*/  IMAD.X R11, R7, 0x1, R9, P2 ;  /* 0x00000001070b7824 */ /* 0x000fe200010e0609 */
[----:B------:R-:W-:Y:S01]  /*5750*/  IADD3 R6, P1, P2, R23, R8, R15 ;  /* 0x0000000817067210 */ /* 0x000fe20007a3e00f */
[-C--:B0-----:R-:W-:Y:S01]  /*5760*/  FMUL R5, R60, R88.reuse ;  /* 0x000000583c057220 */ /* 0x081fe20000400000 */
[C---:B------:R-:W-:Y:S01]  /*5770*/  ISETP.GT.AND P3, PT, R4.reuse, 0x8, PT ;  /* 0x000000080400780c */ /* 0x040fe20003f64270 */
[-C--:B------:R-:W-:Y:S01]  /*5780*/  FMUL R69, R69, R88.reuse ;  /* 0x0000005845457220 */ /* 0x080fe20000400000 */
[----:B------:R-:W-:Y:S01]  /*5790*/  IADD3.X R7, R113, R9, R7, P1, P2 ;  /* 0x0000000971077210 */ /* 0x000fe20000fe4407 */
[----:B------:R0:W-:Y:S01]  /*57a0*/  @P0 STG.E desc[UR36][R10.64], R13 ;  /* 0x0000000d0a000986 */ /* 0x0001e2000c101924 */
[----:B------:R-:W-:Y:S01]  /*57b0*/  ISETP.GT.AND P1, PT, R3, 0x8, P4 ;  /* 0x000000080300780c */ /* 0x000fe20002724270 */
[-C--:B------:R-:W-:Y:S01]  /*57c0*/  FMUL R71, R71, R88.reuse ;  /* 0x0000005847477220 */ /* 0x080fe20000400000 */
[----:B------:R-:W-:Y:S01]  /*57d0*/  ISETP.GT.AND P0, PT, R3, RZ, P3 ;  /* 0x000000ff0300720c */ /* 0x000fe20001f04270 */
[-C--:B------:R-:W-:Y:S01]  /*57e0*/  FMUL R73, R73, R88.reuse ;  /* 0x0000005849497220 */ /* 0x080fe20000400000 */
[----:B------:R-:W-:Y:S01]  /*57f0*/  F2FP.TF32.F32.PACK_B R59, R59 ;  /* 0x0000003bff3b723e */ /* 0x000fe200024050ff */
[-C--:B------:R-:W-:Y:S01]  /*5800*/  FMUL R75, R75, R88.reuse ;  /* 0x000000584b4b7220 */ /* 0x080fe20000400000 */
[----:B------:R-:W-:Y:S01]  /*5810*/  F2FP.TF32.F32.PACK_B R5, R5 ;  /* 0x00000005ff05723e */ /* 0x000fe200024050ff */
[-C--:B------:R-:W-:Y:S01]  /*5820*/  FMUL R77, R77, R88.reuse ;  /* 0x000000584d4d7220 */ /* 0x080fe20000400000 */
[----:B------:R-:W-:Y:S01]  /*5830*/  ISETP.GT.AND P2, PT, R4, 0x9, PT ;  /* 0x000000090400780c */ /* 0x000fe20003f44270 */
[-C--:B------:R-:W-:Y:S01]  /*5840*/  FMUL R79, R79, R88.reuse ;  /* 0x000000584f4f7220 */ /* 0x080fe20000400000 */
[----:B------:R-:W-:Y:S01]  /*5850*/  F2FP.TF32.F32.PACK_B R61, R61 ;  /* 0x0000003dff3d723e */ /* 0x000fe200024050ff */
[-C--:B0-----:R-:W-:Y:S01]  /*5860*/  FMUL R13, R62, R88.reuse ;  /* 0x000000583e0d7220 */ /* 0x081fe20000400000 */
[----:B------:R-:W-:Y:S01]  /*5870*/  F2FP.TF32.F32.PACK_B R63, R63 ;  /* 0x0000003fff3f723e */ /* 0x000fe200024050ff */
[----:B------:R-:W-:Y:S01]  /*5880*/  @P1 STG.E desc[UR36][R10.64+0x4], R59 ;  /* 0x0000043b0a001986 */ /* 0x000fe2000c101924 */
[----:B------:R-:W-:Y:S01]  /*5890*/  ISETP.GT.AND P1, PT, R4, 0x11, PT ;  /* 0x000000110400780c */ /* 0x000fe20003f24270 */
[-C--:B------:R-:W-:Y:S01]  /*58a0*/  FMUL R81, R81, R88.reuse ;  /* 0x0000005851517220 */ /* 0x080fe20000400000 */
[----:B------:R-:W-:Y:S01]  /*58b0*/  F2FP.TF32.F32.PACK_B R13, R13 ;  /* 0x0000000dff0d723e */ /* 0x000fe200024050ff */
[----:B------:R0:W-:Y:S01]  /*58c0*/  @P0 STG.E desc[UR36][R8.64+0x20], R5 ;  /* 0x0000200508000986 */ /* 0x0001e2000c101924 */
[----:B------:R-:W-:Y:S01]  /*58d0*/  ISETP.GT.AND P0, PT, R3, RZ, P2 ;  /* 0x000000ff0300720c */ /* 0x000fe20001704270 */
[-C--:B------:R-:W-:Y:S01]  /*58e0*/  FMUL R83, R83, R88.reuse ;  /* 0x0000005853537220 */ /* 0x080fe20000400000 */
[----:B------:R-:W-:Y:S01]  /*58f0*/  F2FP.TF32.F32.PACK_B R65, R65 ;  /* 0x00000041ff41723e */ /* 0x000fe200024050ff */
        /* <DEDUP_REMOVED lines=8> */
[-C--:B0-----:R-:W-:Y:S01]  /*5980*/  FMUL R5, R64, R88.reuse ;  /* 0x0000005840057220 */ /* 0x081fe20000400000 */
[----:B------:R-:W-:Y:S01]  /*5990*/  F2FP.TF32.F32.PACK_B R75, R75 ;  /* 0x0000004bff4b723e */ /* 0x000fe200024050ff */
[----:B------:R-:W-:Y:S01]  /*59a0*/  @P0 STG.E desc[UR36][R8.64+0x24], R61 ;  /* 0x0000243d08000986 */ /* 0x000fe2000c101924 */
[----:B------:R-:W-:Y:S01]  /*59b0*/  ISETP.GT.AND P0, PT, R3, 0x8, P3 ;  /* 0x000000080300780c */ /* 0x000fe20001f04270 */
[-C--:B------:R-:W-:Y:S01]  /*59c0*/  FMUL R29, R29, R88.reuse ;  /* 0x000000581d1d7220 */ /* 0x080fe20000400000 */
[----:B------:R-:W-:Y:S01]  /*59d0*/  F2FP.TF32.F32.PACK_B R5, R5 ;  /* 0x00000005ff05723e */ /* 0x000fe200024050ff */
[-C--:B------:R-:W-:Y:S01]  /*59e0*/  FMUL R31, R31, R88.reuse ;  /* 0x000000581f1f7220 */ /* 0x080fe20000400000 */
[C---:B------:R-:W-:Y:S01]  /*59f0*/  ISETP.GT.AND P4, PT, R4.reuse, 0x29, PT ;  /* 0x000000290400780c */ /* 0x040fe20003f84270 */
[-C--:B------:R-:W-:Y:S01]  /*5a00*/  FMUL R33, R33, R88.reuse ;  /* 0x0000005821217220 */ /* 0x080fe20000400000 */
[----:B------:R-:W-:Y:S01]  /*5a10*/  F2FP.TF32.F32.PACK_B R77, R77 ;  /* 0x0000004dff4d723e */ /* 0x000fe200024050ff */
[-C--:B------:R-:W-:Y:S01]  /*5a20*/  FMUL R35, R35, R88.reuse ;  /* 0x0000005823237220 */ /* 0x080fe20000400000 */
[----:B------:R-:W-:Y:S01]  /*5a30*/  F2FP.TF32.F32.PACK_B R79, R79 ;  /* 0x0000004fff4f723e */ /* 0x000fe200024050ff */
[-C--:B------:R-:W-:Y:S01]  /*5a40*/  FMUL R37, R37, R88.reuse ;  /* 0x0000005825257220 */ /* 0x080fe20000400000 */
[C---:B------:R-:W-:Y:S01]  /*5a50*/  ISETP.GT.AND P3, PT, R4.reuse, 0x31, PT ;  /* 0x000000310400780c */ /* 0x040fe20003f64270 */
[-C--:B------:R-:W-:Y:S01]  /*5a60*/  FMUL R39, R39, R88.reuse ;  /* 0x0000005827277220 */ /* 0x080fe20000400000 */
[----:B------:R-:W-:Y:S01]  /*5a70*/  F2FP.TF32.F32.PACK_B R81, R81 ;  /* 0x00000051ff51723e */ /* 0x000fe200024050ff */
[----:B------:R0:W-:Y:S01]  /*5a80*/  @P0 STG.E desc[UR36][R10.64+0x20], R13 ;  /* 0x0000200d0a000986 */ /* 0x0001e2000c101924 */
[----:B------:R-:W-:Y:S01]  /*5a90*/  ISETP.GT.AND P0, PT, R3, 0x8, P2 ;  /* 0x000000080300780c */ /* 0x000fe20001704270 */
[-C--:B------:R-:W-:Y:S01]  /*5aa0*/  FMUL R41, R41, R88.reuse ;  /* 0x0000005829297220 */ /* 0x080fe20000400000 */
[----:B------:R-:W-:Y:S01]  /*5ab0*/  ISETP.GT.AND P2, PT, R4, 0x10, PT ;  /* 0x000000100400780c */ /* 0x000fe20003f44270 */
        /* <DEDUP_REMOVED lines=11> */
[----:B------:R-:W-:Y:S01]  /*5b70*/  ISETP.GT.AND P0, PT, R3, RZ, P2 ;  /* 0x000000ff0300720c */ /* 0x000fe20001704270 */
[-C--:B------:R-:W-:Y:S01]  /*5b80*/  FMUL R51, R51, R88.reuse ;  /* 0x0000005833337220 */ /* 0x080fe20000400000 */
[----:B------:R-:W-:Y:S01]  /*5b90*/  F2FP.TF32.F32.PACK_B R13, R13 ;  /* 0x0000000dff0d723e */ /* 0x000fe200024050ff */
[-C--:B------:R-:W-:Y:S01]  /*5ba0*/  FMUL R53, R53, R88.reuse ;  /* 0x0000005835357220 */ /* 0x080fe20000400000 */
[----:B------:R-:W-:Y:S01]  /*5bb0*/  F2FP.TF32.F32.PACK_B R29, R29 ;  /* 0x0000001dff1d723e */ /* 0x000fe200024050ff */
[----:B------:R-:W-:Y:S01]  /*5bc0*/  FMUL R55, R55, R88 ;  /* 0x0000005837377220 */ /* 0x000fe20000400000 */
[----:B------:R-:W-:-:S02]  /*5bd0*/  F2FP.TF32.F32.PACK_B R31, R31 ;  /* 0x0000001fff1f723e */ /* 0x000fc400024050ff */
[----:B------:R-:W-:Y:S02]  /*5be0*/  F2FP.TF32.F32.PACK_B R33, R33 ;  /* 0x00000021ff21723e */ /* 0x000fe400024050ff */
[----:B------:R-:W-:Y:S02]  /*5bf0*/  F2FP.TF32.F32.PACK_B R35, R35 ;  /* 0x00000023ff23723e */ /* 0x000fe400024050ff */
[----:B------:R-:W-:Y:S01]  /*5c00*/  F2FP.TF32.F32.PACK_B R37, R37 ;  /* 0x00000025ff25723e */ /* 0x000fe200024050ff */
[----:B------:R0:W-:Y:S01]  /*5c10*/  @P0 STG.E desc[UR36][R8.64+0x40], R5 ;  /* 0x0000400508000986 */ /* 0x0001e2000c101924 */
[----:B------:R-:W-:Y:S02]  /*5c20*/  ISETP.GT.AND P0, PT, R3, RZ, P1 ;  /* 0x000000ff0300720c */ /* 0x000fe40000f04270 */
[----:B------:R-:W-:Y:S02]  /*5c30*/  F2FP.TF32.F32.PACK_B R39, R39 ;  /* 0x00000027ff27723e */ /* 0x000fe400024050ff */
[----:B------:R-:W-:-:S02]  /*5c40*/  F2FP.TF32.F32.PACK_B R41, R41 ;  /* 0x00000029ff29723e */ /* 0x000fc400024050ff */
[----:B------:R-:W-:Y:S02]  /*5c50*/  F2FP.TF32.F32.PACK_B R43, R43 ;  /* 0x0000002bff2b723e */ /* 0x000fe400024050ff */
[----:B------:R-:W-:Y:S02]  /*5c60*/  F2FP.TF32.F32.PACK_B R45, R45 ;  /* 0x0000002dff2d723e */ /* 0x000fe400024050ff */
[----:B------:R-:W-:Y:S01]  /*5c70*/  F2FP.TF32.F32.PACK_B R47, R47 ;  /* 0x0000002fff2f723e */ /* 0x000fe200024050ff */
[----:B0-----:R-:W-:Y:S01]  /*5c80*/  FMUL R5, R68, R88 ;  /* 0x0000005844057220 */ /* 0x001fe20000400000 */
[----:B------:R-:W-:Y:S01]  /*5c90*/  F2FP.TF32.F32.PACK_B R49, R49 ;  /* 0x00000031ff31723e */ /* 0x000fe200024050ff */
[----:B------:R-:W-:Y:S01]  /*5ca0*/  @P0 STG.E desc[UR36][R8.64+0x44], R65 ;  /* 0x0000444108000986 */ /* 0x000fe2000c101924 */
[----:B------:R-:W-:Y:S02]  /*5cb0*/  ISETP.GT.AND P0, PT, R3, 0x8, P2 ;  /* 0x000000080300780c */ /* 0x000fe40001704270 */
[----:B------:R-:W-:-:S02]  /*5cc0*/  ISETP.GT.AND P2, PT, R4, 0x18, PT ;  /* 0x000000180400780c */ /* 0x000fc40003f44270 */
[----:B------:R-:W-:Y:S02]  /*5cd0*/  F2FP.TF32.F32.PACK_B R5, R5 ;  /* 0x00000005ff05723e */ /* 0x000fe400024050ff */
[----:B------:R-:W-:Y:S02]  /*5ce0*/  F2FP.TF32.F32.PACK_B R51, R51 ;  /* 0x00000033ff33723e */ /* 0x000fe400024050ff */
[----:B------:R-:W-:Y:S02]  /*5cf0*/  F2FP.TF32.F32.PACK_B R53, R53 ;  /* 0x00000035ff35723e */ /* 0x000fe400024050ff */
[----:B------:R-:W-:-:S03]  /*5d00*/  F2FP.TF32.F32.PACK_B R55, R55 ;  /* 0x00000037ff37723e */ /* 0x000fc600024050ff */
[----:B------:R0:W-:Y:S01]  /*5d10*/  @P0 STG.E desc[UR36][R10.64+0x40], R13 ;  /* 0x0000400d0a000986 */ /* 0x0001e2000c101924 */
[----:B------:R-:W-:Y:S02]  /*5d20*/  ISETP.GT.AND P0, PT, R3, 0x8, P1 ;  /* 0x000000080300780c */ /* 0x000fe40000f04270 */
[----:B------:R-:W-:Y:S01]  /*5d30*/  ISETP.GT.AND P1, PT, R4, 0x19, PT ;  /* 0x000000190400780c */ /* 0x000fe20003f24270 */
[----:B0-----:R-:W-:-:S10]  /*5d40*/  FMUL R13, R70, R88 ;  /* 0x00000058460d7220 */ /* 0x001fd40000400000 */
[----:B------:R-:W-:Y:S01]  /*5d50*/  @P0 STG.E desc[UR36][R10.64+0x44], R67 ;  /* 0x000044430a000986 */ /* 0x000fe2000c101924 */
[----:B------:R-:W-:Y:S02]  /*5d60*/  ISETP.GT.AND P0, PT, R3, RZ, P2 ;  /* 0x000000ff0300720c */ /* 0x000fe40001704270 */
[----:B------:R-:W-:-:S11]  /*5d70*/  F2FP.TF32.F32.PACK_B R13, R13 ;  /* 0x0000000dff0d723e */ /* 0x000fd600024050ff */
[----:B------:R0:W-:Y:S01]  /*5d80*/  @P0 STG.E desc[UR36][R8.64+0x60], R5 ;  /* 0x0000600508000986 */ /* 0x0001e2000c101924 */
[----:B------:R-:W-:Y:S01]  /*5d90*/  ISETP.GT.AND P0, PT, R3, RZ, P1 ;  /* 0x000000ff0300720c */ /* 0x000fe20000f04270 */
[----:B0-----:R-:W-:-:S12]  /*5da0*/  FMUL R5, R72, R88 ;  /* 0x0000005848057220 */ /* 0x001fd80000400000 */
[----:B------:R-:W-:Y:S01]  /*5db0*/  @P0 STG.E desc[UR36][R8.64+0x64], R69 ;  /* 0x0000644508000986 */ /* 0x000fe2000c101924 */
[----:B------:R-:W-:Y:S02]  /*5dc0*/  ISETP.GT.AND P0, PT, R3, 0x8, P2 ;  /* 0x000000080300780c */ /* 0x000fe40001704270 */
[----:B------:R-:W-:Y:S02]  /*5dd0*/  ISETP.GT.AND P2, PT, R4, 0x20, PT ;  /* 0x000000200400780c */ /* 0x000fe40003f44270 */
[----:B------:R-:W-:-:S09]  /*5de0*/  F2FP.TF32.F32.PACK_B R5, R5 ;  /* 0x00000005ff05723e */ /* 0x000fd200024050ff */
        /* <DEDUP_REMOVED lines=12> */
[----:B------:R-:W-:Y:S02]  /*5eb0*/  F2FP.TF32.F32.PACK_B R5, R5 ;  /* 0x00000005ff05723e */ /* 0x000fe400024050ff */
[----:B------:R-:W-:-:S09]  /*5ec0*/  ISETP.GT.AND P2, PT, R4, 0x38, PT ;  /* 0x000000380400780c */ /* 0x000fd20003f44270 */
        /* <DEDUP_REMOVED lines=12> */
[----:B------:R-:W-:-:S11]  /*5f90*/  F2FP.TF32.F32.PACK_B R5, R5 ;  /* 0x00000005ff05723e */ /* 0x000fd600024050ff */
[----:B------:R0:W-:Y:S01]  /*5fa0*/  @P0 STG.E desc[UR36][R10.64+0xa0], R13 ;  /* 0x0000a00d0a000986 */ /* 0x0001e2000c101924 */
[----:B------:R-:W-:Y:S01]  /*5fb0*/  ISETP.GT.AND P0, PT, R3, 0x8, P4 ;  /* 0x000000080300780c */ /* 0x000fe20002704270 */
[----:B0-----:R-:W-:-:S12]  /*5fc0*/  FMUL R13, R82, R88 ;  /* 0x00000058520d7220 */ /* 0x001fd80000400000 */
[----:B------:R-:W-:Y:S01]  /*5fd0*/  @P0 STG.E desc[UR36][R10.64+0xa4], R79 ;  /* 0x0000a44f0a000986 */ /* 0x000fe2000c101924 */
[----:B------:R-:W-:Y:S02]  /*5fe0*/  ISETP.GT.AND P0, PT, R4, 0x30, PT ;  /* 0x000000300400780c */ /* 0x000fe40003f04270 */
[----:B------:R-:W-:Y:S02]  /*5ff0*/  F2FP.TF32.F32.PACK_B R13, R13 ;  /* 0x0000000dff0d723e */ /* 0x000fe400024050ff */
[----:B------:R-:W-:-:S13]  /*6000*/  ISETP.GT.AND P1, PT, R3, RZ, P0 ;  /* 0x000000ff0300720c */ /* 0x000fda0000724270 */
[----:B------:R0:W-:Y:S01]  /*6010*/  @P1 STG.E desc[UR36][R8.64+0xc0], R5 ;  /* 0x0000c00508001986 */ /* 0x0001e2000c101924 */
[----:B------:R-:W-:Y:S01]  /*6020*/  ISETP.GT.AND P1, PT, R3, RZ, P3 ;  /* 0x000000ff0300720c */ /* 0x000fe20001f24270 */
[----:B0-----:R-:W-:-:S12]  /*6030*/  FMUL R5, R84, R88 ;  /* 0x0000005854057220 */ /* 0x001fd80000400000 */
[----:B------:R-:W-:Y:S01]  /*6040*/  @P1 STG.E desc[UR36][R8.64+0xc4], R81 ;  /* 0x0000c45108001986 */ /* 0x000fe2000c101924 */
[----:B------:R-:W-:Y:S02]  /*6050*/  ISETP.GT.AND P1, PT, R3, 0x8, P0 ;  /* 0x000000080300780c */ /* 0x000fe40000724270 */
[----:B------:R-:W-:-:S11]  /*6060*/  F2FP.TF32.F32.PACK_B R5, R5 ;  /* 0x00000005ff05723e */ /* 0x000fd600024050ff */
[----:B------:R0:W-:Y:S01]  /*6070*/  @P1 STG.E desc[UR36][R10.64+0xc0], R13 ;  /* 0x0000c00d0a001986 */ /* 0x0001e2000c101924 */
[----:B------:R-:W-:-:S13]  /*6080*/  ISETP.GT.AND P1, PT, R3, 0x8, P3 ;  /* 0x000000080300780c */ /* 0x000fda0001f24270 */
[----:B------:R-:W-:Y:S01]  /*6090*/  @P1 STG.E desc[UR36][R10.64+0xc4], R83 ;  /* 0x0000c4530a001986 */ /* 0x000fe2000c101924 */
[----:B------:R-:W-:-:S05]  /*60a0*/  IADD3 R14, P1, R23, R10, RZ ;  /* 0x0000000a170e7210 */ /* 0x000fca0007f3e0ff */
[----:B------:R-:W-:Y:S01]  /*60b0*/  IMAD.X R15, R113, 0x1, R11, P1 ;  /* 0x00000001710f7824 */ /* 0x000fe200008e060b */
[----:B------:R-:W-:-:S13]  /*60c0*/  ISETP.GT.AND P1, PT, R3, RZ, P2 ;  /* 0x000000ff0300720c */ /* 0x000fda0001724270 */
[----:B------:R1:W-:Y:S01]  /*60d0*/  @P1 STG.E desc[UR36][R8.64+0xe0], R5 ;  /* 0x0000e00508001986 */ /* 0x0003e2000c101924 */
[----:B------:R-:W-:-:S05]  /*60e0*/  IADD3 R20, P1, R23, R10, RZ ;  /* 0x0000000a17147210 */ /* 0x000fca0007f3e0ff */
[----:B------:R-:W-:Y:S01]  /*60f0*/  IMAD.X R21, R113, 0x1, R11, P1 ;  /* 0x0000000171157824 */ /* 0x000fe200008e060b */
[----:B------:R-:W-:Y:S01]  /*6100*/  IADD3 R12, P1, R23, R8, RZ ;  /* 0x00000008170c7210 */ /* 0x000fe20007f3e0ff */
[----:B------:R-:W-:-:S04]  /*6110*/  FMUL R23, R24, R88 ;  /* 0x0000005818177220 */ /* 0x000fc80000400000 */
[----:B0-----:R-:W-:Y:S01]  /*6120*/  IMAD.X R13, R113, 0x1, R9, P1 ;  /* 0x00000001710d7824 */ /* 0x001fe200008e0609 */
[----:B------:R-:W-:Y:S01]  /*6130*/  ISETP.GT.AND P1, PT, R4, 0x39, PT ;  /* 0x000000390400780c */ /* 0x000fe20003f24270 */
[----:B-1----:R-:W-:Y:S01]  /*6140*/  FMUL R5, R86, R88 ;  /* 0x0000005856057220 */ /* 0x002fe20000400000 */
[----:B------:R-:W-:Y:S02]  /*6150*/  F2FP.TF32.F32.PACK_B R23, R23 ;  /* 0x00000017ff17723e */ /* 0x000fe400024050ff */
[----:B------:R-:W-:Y:S02]  /*6160*/  ISETP.GT.AND P6, PT, R3, RZ, P1 ;  /* 0x000000ff0300720c */ /* 0x000fe40000fc4270 */
[----:B------:R-:W-:-:S11]  /*6170*/  F2FP.TF32.F32.PACK_B R5, R5 ;  /* 0x00000005ff05723e */ /* 0x000fd600024050ff */
[----:B------:R-:W-:Y:S01]  /*6180*/  @P6 STG.E desc[UR36][R8.64+0xe4], R85 ;  /* 0x0000e45508006986 */ /* 0x000fe2000c101924 */
[----:B------:R-:W-:-:S13]  /*6190*/  ISETP.GT.AND P6, PT, R3, 0x8, P2 ;  /* 0x000000080300780c */ /* 0x000fda00017c4270 */
[----:B------:R0:W-:Y:S01]  /*61a0*/  @P6 STG.E desc[UR36][R10.64+0xe0], R5 ;  /* 0x0000e0050a006986 */ /* 0x0001e2000c101924 */
[----:B------:R-:W-:Y:S01]  /*61b0*/  ISETP.GT.AND P6, PT, R3, 0x8, P1 ;  /* 0x000000080300780c */ /* 0x000fe20000fc4270 */
[----:B0-----:R-:W-:-:S12]  /*61c0*/  FMUL R5, R26, R88 ;  /* 0x000000581a057220 */ /* 0x001fd80000400000 */
[----:B------:R0:W-:Y:S01]  /*61d0*/  @P6 STG.E desc[UR36][R10.64+0xe4], R87 ;  /* 0x0000e4570a006986 */ /* 0x0001e2000c101924 */
[C---:B------:R-:W-:Y:S02]  /*61e0*/  ISETP.GT.AND P6, PT, R3.reuse, 0x80, P5 ;  /* 0x000000800300780c */ /* 0x040fe40002fc4270 */
[----:B------:R-:W-:Y:S02]  /*61f0*/  ISETP.GT.AND P5, PT, R3, 0x88, P5 ;  /* 0x000000880300780c */ /* 0x000fe40002fa4270 */
[----:B------:R-:W-:Y:S01]  /*6200*/  F2FP.TF32.F32.PACK_B R5, R5 ;  /* 0x00000005ff05723e */ /* 0x000fe200024050ff */
[----:B0-----:R-:W-:-:S08]  /*6210*/  FMUL R11, R28, R88 ;  /* 0x000000581c0b7220 */ /* 0x001fd00000400000 */
[----:B------:R-:W-:Y:S01]  /*6220*/  @P6 STG.E desc[UR36][R12.64], R23 ;  /* 0x000000170c006986 */ /* 0x000fe2000c101924 */
[----:B------:R-:W-:Y:S02]  /*6230*/  ISETP.GT.AND P6, PT, R4, 0x1, PT ;  /* 0x000000010400780c */ /* 0x000fe40003fc4270 */
[----:B------:R-:W-:Y:S02]  /*6240*/  F2FP.TF32.F32.PACK_B R11, R11 ;  /* 0x0000000bff0b723e */ /* 0x000fe400024050ff */
[----:B------:R-:W-:-:S13]  /*6250*/  ISETP.GT.AND P6, PT, R3, 0x80, P6 ;  /* 0x000000800300780c */ /* 0x000fda00037c4270 */
[----:B------:R-:W-:Y:S02]  /*6260*/  @P6 IMAD.MOV.U32 R8, RZ, RZ, R12 ;  /* 0x000000ffff086224 */ /* 0x000fe400078e000c */
[----:B------:R-:W-:-:S05]  /*6270*/  @P6 IMAD.MOV.U32 R9, RZ, RZ, R13 ;  /* 0x000000ffff096224 */ /* 0x000fca00078e000d */
[----:B------:R-:W-:Y:S01]  /*6280*/  @P6 STG.E desc[UR36][R8.64+0x4], R25 ;  /* 0x0000041908006986 */ /* 0x000fe2000c101924 */
[----:B------:R-:W-:-:S03]  /*6290*/  ISETP.GT.AND P6, PT, R4, 0x1, PT ;  /* 0x000000010400780c */ /* 0x000fc60003fc4270 */
[----:B------:R0:W-:Y:S01]  /*62a0*/  @P5 STG.E desc[UR36][R14.64], R5 ;  /* 0x000000050e005986 */ /* 0x0001e2000c101924 */
[----:B------:R-:W-:Y:S02]  /*62b0*/  ISETP.GT.AND P5, PT, R3, 0x88, P6 ;  /* 0x000000880300780c */ /* 0x000fe400037a4270 */
[----:B------:R-:W-:Y:S01]  /*62c0*/  ISETP.GT.AND P6, PT, R4, 0x8, PT ;  /* 0x000000080400780c */ /* 0x000fe20003fc4270 */
[----:B0-----:R-:W-:-:S10]  /*62d0*/  FMUL R5, R30, R88 ;  /* 0x000000581e057220 */ /* 0x001fd40000400000 */
[----:B------:R-:W-:Y:S01]  /*62e0*/  @P5 STG.E desc[UR36][R20.64+0x4], R27 ;  /* 0x0000041b14005986 */ /* 0x000fe2000c101924 */
[----:B------:R-:W-:Y:S02]  /*62f0*/  ISETP.GT.AND P5, PT, R3, 0x80, P6 ;  /* 0x000000800300780c */ /* 0x000fe400037a4270 */
[----:B------:R-:W-:Y:S02]  /*6300*/  ISETP.GT.AND P6, PT, R4, 0x9, PT ;  /* 0x000000090400780c */ /* 0x000fe40003fc4270 */
[----:B------:R-:W-:-:S09]  /*6310*/  F2FP.TF32.F32.PACK_B R5, R5 ;  /* 0x00000005ff05723e */ /* 0x000fd200024050ff */
[----:B------:R-:W-:Y:S02]  /*6320*/  @P5 IMAD.MOV.U32 R8, RZ, RZ, R12 ;  /* 0x000000ffff085224 */ /* 0x000fe400078e000c */
[----:B------:R-:W-:-:S05]  /*6330*/  @P5 IMAD.MOV.U32 R9, RZ, RZ, R13 ;  /* 0x000000ffff095224 */ /* 0x000fca00078e000d */
[----:B------:R0:W-:Y:S01]  /*6340*/  @P5 STG.E desc[UR36][R8.64+0x20], R11 ;  /* 0x0000200b08005986 */ /* 0x0001e2000c101924 */
[----:B------:R-:W-:Y:S01]  /*6350*/  ISETP.GT.AND P5, PT, R3, 0x80, P6 ;  /* 0x000000800300780c */ /* 0x000fe200037a4270 */
[----:B0-----:R-:W-:-:S12]  /*6360*/  FMUL R11, R32, R88 ;  /* 0x00000058200b7220 */ /* 0x001fd80000400000 */
[----:B------:R-:W-:Y:S02]  /*6370*/  @P5 IMAD.MOV.U32 R8, RZ, RZ, R12 ;  /* 0x000000ffff085224 */ /* 0x000fe400078e000c */
[----:B------:R-:W-:Y:S01]  /*6380*/  @P5 IMAD.MOV.U32 R9, RZ, RZ, R13 ;  /* 0x000000ffff095224 */ /* 0x000fe200078e000d */
[----:B------:R-:W-:-:S04]  /*6390*/  F2FP.TF32.F32.PACK_B R11, R11 ;  /* 0x0000000bff0b723e */ /* 0x000fc800024050ff */
[----:B------:R-:W-:Y:S01]  /*63a0*/  @P5 STG.E desc[UR36][R8.64+0x24], R29 ;  /* 0x0000241d08005986 */ /* 0x000fe2000c101924 */
[----:B------:R-:W-:-:S04]  /*63b0*/  ISETP.GT.AND P5, PT, R4, 0x8, PT ;  /* 0x000000080400780c */ /* 0x000fc80003fa4270 */
[----:B------:R-:W-:-:S13]  /*63c0*/  ISETP.GT.AND P5, PT, R3, 0x88, P5 ;  /* 0x000000880300780c */ /* 0x000fda0002fa4270 */
        /* <DEDUP_REMOVED lines=54> */
[----:B------:R0:W-:Y:S01]  /*6730*/  @P5 STG.E desc[UR36][R8.64+0x84], R41 ;  /* 0x0000842908005986 */ /* 0x0001e2000c101924 */
[----:B------:R-:W-:-:S04]  /*6740*/  ISETP.GT.AND P5, PT, R4, 0x20, PT ;  /* 0x000000200400780c */ /* 0x000fc80003fa4270 */
[----:B------:R-:W-:Y:S01]  /*6750*/  ISETP.GT.AND P5, PT, R3, 0x88, P5 ;  /* 0x000000880300780c */ /* 0x000fe20002fa4270 */
[----:B0-----:R-:W-:-:S05]  /*6760*/  FMUL R9, R44, R88 ;  /* 0x000000582c097220 */ /* 0x001fca0000400000 */
[----:B------:R-:W-:-:S07]  /*6770*/  F2FP.TF32.F32.PACK_B R9, R9 ;  /* 0x00000009ff09723e */ /* 0x000fce00024050ff */
[----:B------:R0:W-:Y:S01]  /*6780*/  @P5 STG.E desc[UR36][R6.64+0x80], R5 ;  /* 0x0000800506005986 */ /* 0x0001e2000c101924 */
[----:B------:R-:W-:Y:S02]  /*6790*/  ISETP.GT.AND P5, PT, R3, 0x88, P6 ;  /* 0x000000880300780c */ /* 0x000fe400037a4270 */
[----:B------:R-:W-:-:S11]  /*67a0*/  ISETP.GT.AND P6, PT, R4, 0x28, PT ;  /* 0x000000280400780c */ /* 0x000fd60003fc4270 */
[----:B------:R-:W-:Y:S01]  /*67b0*/  @P5 STG.E desc[UR36][R6.64+0x84], R43 ;  /* 0x0000842b06005986 */ /* 0x000fe2000c101924 */
[----:B------:R-:W-:-:S13]  /*67c0*/  ISETP.GT.AND P5, PT, R3, 0x80, P6 ;  /* 0x000000800300780c */ /* 0x000fda00037a4270 */
[----:B------:R-:W-:Y:S02]  /*67d0*/  @P5 IMAD.MOV.U32 R4, RZ, RZ, R12 ;  /* 0x000000ffff045224 */ /* 0x000fe400078e000c */
[----:B0-----:R-:W-:-:S05]  /*67e0*/  @P5 IMAD.MOV.U32 R5, RZ, RZ, R13 ;  /* 0x000000ffff055224 */ /* 0x001fca00078e000d */
[----:B------:R0:W-:Y:S01]  /*67f0*/  @P5 STG.E desc[UR36][R4.64+0xa0], R9 ;  /* 0x0000a00904005986 */ /* 0x0001e2000c101924 */
[C---:B------:R-:W-:Y:S02]  /*6800*/  ISETP.GT.AND P5, PT, R3.reuse, 0x80, P4 ;  /* 0x000000800300780c */ /* 0x040fe400027a4270 */
[----:B------:R-:W-:Y:S01]  /*6810*/  ISETP.GT.AND P4, PT, R3, 0x88, P4 ;  /* 0x000000880300780c */ /* 0x000fe20002784270 */
[----:B0-----:R-:W-:-:S10]  /*6820*/  FMUL R9, R48, R88 ;  /* 0x0000005830097220 */ /* 0x001fd40000400000 */
[----:B------:R-:W-:Y:S02]  /*6830*/  @P5 IMAD.MOV.U32 R4, RZ, RZ, R12 ;  /* 0x000000ffff045224 */ /* 0x000fe400078e000c */
[----:B------:R-:W-:Y:S01]  /*6840*/  @P5 IMAD.MOV.U32 R5, RZ, RZ, R13 ;  /* 0x000000ffff055224 */ /* 0x000fe200078e000d */
[----:B------:R-:W-:-:S04]  /*6850*/  F2FP.TF32.F32.PACK_B R9, R9 ;  /* 0x00000009ff09723e */ /* 0x000fc800024050ff */
[----:B------:R0:W-:Y:S01]  /*6860*/  @P5 STG.E desc[UR36][R4.64+0xa4], R45 ;  /* 0x0000a42d04005986 */ /* 0x0001e2000c101924 */
[----:B------:R-:W-:-:S13]  /*6870*/  ISETP.GT.AND P5, PT, R3, 0x88, P6 ;  /* 0x000000880300780c */ /* 0x000fda00037a4270 */
[----:B0-----:R-:W-:Y:S02]  /*6880*/  @P5 IMAD.MOV.U32 R4, RZ, RZ, R6 ;  /* 0x000000ffff045224 */ /* 0x001fe400078e0006 */
[----:B------:R-:W-:-:S05]  /*6890*/  @P5 IMAD.MOV.U32 R5, RZ, RZ, R7 ;  /* 0x000000ffff055224 */ /* 0x000fca00078e0007 */
[----:B------:R0:W-:Y:S02]  /*68a0*/  @P5 STG.E desc[UR36][R4.64+0xa0], R11 ;  /* 0x0000a00b04005986 */ /* 0x0001e4000c101924 */
[----:B0-----:R-:W-:Y:S02]  /*68b0*/  @P4 IMAD.MOV.U32 R4, RZ, RZ, R6 ;  /* 0x000000ffff044224 */ /* 0x001fe400078e0006 */
[----:B------:R-:W-:Y:S01]  /*68c0*/  FMUL R11, R50, R88 ;  /* 0x00000058320b7220 */ /* 0x000fe20000400000 */
[----:B------:R-:W-:-:S04]  /*68d0*/  @P4 IMAD.MOV.U32 R5, RZ, RZ, R7 ;  /* 0x000000ffff054224 */ /* 0x000fc800078e0007 */
[----:B------:R-:W-:Y:S01]  /*68e0*/  F2FP.TF32.F32.PACK_B R11, R11 ;  /* 0x0000000bff0b723e */ /* 0x000fe200024050ff */
[----:B------:R0:W-:Y:S01]  /*68f0*/  @P4 STG.E desc[UR36][R4.64+0xa4], R47 ;  /* 0x0000a42f04004986 */ /* 0x0001e2000c101924 */
[C---:B------:R-:W-:Y:S02]  /*6900*/  ISETP.GT.AND P4, PT, R3.reuse, 0x80, P0 ;  /* 0x000000800300780c */ /* 0x040fe40000784270 */
[----:B------:R-:W-:-:S11]  /*6910*/  ISETP.GT.AND P0, PT, R3, 0x88, P0 ;  /* 0x000000880300780c */ /* 0x000fd60000704270 */
[----:B0-----:R-:W-:Y:S02]  /*6920*/  @P4 IMAD.MOV.U32 R4, RZ, RZ, R12 ;  /* 0x000000ffff044224 */ /* 0x001fe400078e000c */
[----:B------:R-:W-:-:S05]  /*6930*/  @P4 IMAD.MOV.U32 R5, RZ, RZ, R13 ;  /* 0x000000ffff054224 */ /* 0x000fca00078e000d */
        /* <DEDUP_REMOVED lines=8> */
[C---:B------:R-:W-:Y:S02]  /*69c0*/  ISETP.GT.AND P4, PT, R3.reuse, 0x80, P2 ;  /* 0x000000800300780c */ /* 0x040fe40001784270 */
[----:B------:R-:W-:Y:S01]  /*69d0*/  ISETP.GT.AND P2, PT, R3, 0x88, P2 ;  /* 0x000000880300780c */ /* 0x000fe20001744270 */
[----:B0-----:R-:W-:Y:S02]  /*69e0*/  @P0 IMAD.MOV.U32 R4, RZ, RZ, R6 ;  /* 0x000000ffff040224 */ /* 0x001fe400078e0006 */
[----:B------:R-:W-:-:S05]  /*69f0*/  @P0 IMAD.MOV.U32 R5, RZ, RZ, R7 ;  /* 0x000000ffff050224 */ /* 0x000fca00078e0007 */
[----:B------:R0:W-:Y:S01]  /*6a00*/  @P0 STG.E desc[UR36][R4.64+0xc0], R11 ;  /* 0x0000c00b04000986 */ /* 0x0001e2000c101924 */
[C---:B------:R-:W-:Y:S02]  /*6a10*/  ISETP.GT.AND P0, PT, R3.reuse, 0x80, P1 ;  /* 0x000000800300780c */ /* 0x040fe40000f04270 */
[----:B------:R-:W-:Y:S01]  /*6a20*/  ISETP.GT.AND P1, PT, R3, 0x88, P1 ;  /* 0x000000880300780c */ /* 0x000fe20000f24270 */
[----:B------:R-:W-:-:S05]  /*6a30*/  FMUL R3, R52, R88 ;  /* 0x0000005834037220 */ /* 0x000fca0000400000 */
[----:B------:R-:W-:Y:S01]  /*6a40*/  F2FP.TF32.F32.PACK_B R3, R3 ;  /* 0x00000003ff03723e */ /* 0x000fe200024050ff */
[----:B0-----:R-:W-:Y:S02]  /*6a50*/  @P3 IMAD.MOV.U32 R4, RZ, RZ, R6 ;  /* 0x000000ffff043224 */ /* 0x001fe400078e0006 */
[----:B------:R-:W-:-:S05]  /*6a60*/  @P3 IMAD.MOV.U32 R5, RZ, RZ, R7 ;  /* 0x000000ffff053224 */ /* 0x000fca00078e0007 */
[----:B------:R0:W-:Y:S02]  /*6a70*/  @P3 STG.E desc[UR36][R4.64+0xc4], R51 ;  /* 0x0000c43304003986 */ /* 0x0001e4000c101924 */
[----:B0-----:R-:W-:Y:S02]  /*6a80*/  @P4 IMAD.MOV.U32 R4, RZ, RZ, R12 ;  /* 0x000000ffff044224 */ /* 0x001fe400078e000c */
[----:B------:R-:W-:-:S05]  /*6a90*/  @P4 IMAD.MOV.U32 R5, RZ, RZ, R13 ;  /* 0x000000ffff054224 */ /* 0x000fca00078e000d */
[----:B------:R0:W-:Y:S04]  /*6aa0*/  @P4 STG.E desc[UR36][R4.64+0xe0], R3 ;  /* 0x0000e00304004986 */ /* 0x0001e8000c101924 */
[----:B------:R1:W-:Y:S01]  /*6ab0*/  @P0 STG.E desc[UR36][R12.64+0xe4], R53 ;  /* 0x0000e4350c000986 */ /* 0x0003e2000c101924 */
[----:B0-----:R-:W-:Y:S02]  /*6ac0*/  @P2 IMAD.MOV.U32 R4, RZ, RZ, R6 ;  /* 0x000000ffff042224 */ /* 0x001fe400078e0006 */
[----:B------:R-:W-:-:S05]  /*6ad0*/  @P2 IMAD.MOV.U32 R5, RZ, RZ, R7 ;  /* 0x000000ffff052224 */ /* 0x000fca00078e0007 */
[----:B------:R1:W-:Y:S04]  /*6ae0*/  @P2 STG.E desc[UR36][R4.64+0xe0], R9 ;  /* 0x0000e00904002986 */ /* 0x0003e8000c101924 */
[----:B------:R1:W-:Y:S02]  /*6af0*/  @P1 STG.E desc[UR36][R6.64+0xe4], R55 ;  /* 0x0000e43706001986 */ /* 0x0003e4000c101924 */
.L_x_156:
[----:B------:R-:W-:Y:S05]  /*6b00*/  BSYNC B0 ;  /* 0x0000000000007941 */ /* 0x000fea0003800000 */
.L_x_32:
[----:B------:R-:W-:Y:S01]  /*6b10*/  ULDC UR4, c[0x0][0xc] ;  /* 0x0000030000047ab9 */ /* 0x000fe20000000800 */
[----:B------:R-:W-:Y:S01]  /*6b20*/  ULDC UR5, c[0x0][0x10] ;  /* 0x0000040000057ab9 */ /* 0x000fe20000000800 */
[----:B------:R-:W2:Y:S01]  /*6b30*/  LDC R3, c[0x0][0x14] ;  /* 0x00000500ff037b82 */ /* 0x000ea20000000800 */
[----:B------:R-:W-:Y:S01]  /*6b40*/  UIMAD.WIDE.U32 UR4, UR4, UR5, URZ ;  /* 0x00000005040472a5 */ /* 0x000fe2000f8e003f */
[----:B------:R-:W-:Y:S02]  /*6b50*/  IMAD.MOV.U32 R90, RZ, RZ, -0x1 ;  /* 0xffffffffff5a7424 */ /* 0x000fe400078e00ff */
[----:B------:R-:W-:-:S03]  /*6b60*/  IMAD.MOV.U32 R23, RZ, RZ, -0x1 ;  /* 0xffffffffff177424 */ /* 0x000fc600078e00ff */
[----:B--2---:R-:W-:-:S04]  /*6b70*/  IMAD.WIDE.U32 R16, R3, UR4, R16 ;  /* 0x0000000403107c25 */ /* 0x004fc8000f8e0010 */
[----:B------:R-:W-:Y:S01]  /*6b80*/  IMAD R3, R3, UR5, RZ ;  /* 0x0000000503037c24 */ /* 0x000fe2000f8e02ff */
[----:B------:R-:W-:Y:S02]  /*6b90*/  ULDC.64 UR4, c[0x0][0x650] ;  /* 0x0001940000047ab9 */ /* 0x000fe40000000a00 */
[----:B------:R-:W-:Y:S01]  /*6ba0*/  ISETP.GE.U32.AND P0, PT, R16, UR4, PT ;  /* 0x0000000410007c0c */ /* 0x000fe2000bf06070 */
[--C-:B------:R-:W-:Y:S01]  /*6bb0*/  IMAD.IADD R17, R17, 0x1, R3.reuse ;  /* 0x0000000111117824 */ /* 0x100fe200078e0203 */
[----:B------:R-:W-:-:S04]  /*6bc0*/  PRMT R3, RZ, 0x7610, R3 ;  /* 0x00007610ff037816 */ /* 0x000fc80000000003 */
[----:B------:R-:W-:-:S13]  /*6bd0*/  ISETP.GE.U32.AND.EX P0, PT, R17, UR5, PT, P0 ;  /* 0x0000000511007c0c */ /* 0x000fda000bf06100 */
[----:B------:R-:W-:Y:S05]  /*6be0*/  @P0 BRA `(.L_x_157) ;  /* 0x0000000400640947 */ /* 0x000fea0003800000 */
[----:B-1----:R-:W1:Y:S01]  /*6bf0*/  S2R R12, SR_CTAID.X ;  /* 0x00000000000c7919 */ /* 0x002e620000002500 */
[----:B------:R-:W2:Y:S01]  /*6c00*/  LDC.64 R10, c[0x0][0x628] ;  /* 0x00018a00ff0a7b82 */ /* 0x000ea20000000a00 */
[----:B------:R-:W-:Y:S01]  /*6c10*/  ULDC UR4, c[0x0][0x150] ;  /* 0x0000540000047ab9 */ /* 0x000fe20000000800 */
[----:B------:R-:W-:Y:S01]  /*6c20*/  IMAD.MOV.U32 R8, RZ, RZ, R16 ;  /* 0x000000ffff087224 */ /* 0x000fe200078e0010 */
[----:B------:R-:W1:Y:S01]  /*6c30*/  S2R R24, SR_CTAID.Y ;  /* 0x0000000000187919 */ /* 0x000e620000002600 */
[----:B0-----:R-:W-:-:S04]  /*6c40*/  IMAD.MOV.U32 R9, RZ, RZ, R17 ;  /* 0x000000ffff097224 */ /* 0x001fc800078e0011 */
[----:B------:R-:W0:Y:S08]  /*6c50*/  LDC R21, c[0x0][0x144] ;  /* 0x00005100ff157b82 */ /* 0x000e300000000800 */
[----:B------:R-:W0:Y:S08]  /*6c60*/  LDC R0, c[0x0][0x630] ;  /* 0x00018c00ff007b82 */ /* 0x000e300000000800 */
[----:B----4-:R-:W4:Y:S01]  /*6c70*/  LDC.64 R14, c[0x0][0x620] ;  /* 0x00018800ff0e7b82 */ /* 0x010f220000000a00 */
[----:B--2---:R-:W-:-:S04]  /*6c80*/  ISETP.NE.U32.AND P0, PT, R10, RZ, PT ;  /* 0x000000ff0a00720c */ /* 0x004fc80003f05070 */
[----:B------:R-:W-:Y:S02]  /*6c90*/  ISETP.NE.AND.EX P0, PT, R11, RZ, PT, P0 ;  /* 0x000000ff0b00720c */ /* 0x000fe40003f05300 */
[----:B-1----:R-:W-:-:S05]  /*6ca0*/  I2FP.F32.U32 R3, R12 ;  /* 0x0000000c00037245 */ /* 0x002fca0000201000 */
[----:B------:R-:W-:-:S04]  /*6cb0*/  FMUL R3, R3, UR4 ;  /* 0x0000000403037c20 */ /* 0x000fc80008400000 */
[----:B------:R1:W2:Y:S02]  /*6cc0*/  F2I.U32.TRUNC.NTZ R20, R3 ;  /* 0x0000000300147305 */ /* 0x0002a4000020f000 */
[----:B0-----:R-:W-:Y:S05]  /*6cd0*/  @!P0 BRA `(.L_x_158) ;  /* 0x0000000000288947 */ /* 0x001fea0003800000 */
[----:B-1----:R-:W0:Y:S02]  /*6ce0*/  LDC R3, c[0x0][0x634] ;  /* 0x00018d00ff037b82 */ /* 0x002e240000000800 */
        /* <DEDUP_REMOVED lines=9> */
.L_x_158:
[----:B------:R-:W0:Y:S01]  /*6d80*/  LDC.64 R28, c[0x0][0x640] ;  /* 0x00019000ff1c7b82 */ /* 0x000e220000000a00 */
[-CC-:B------:R-:W-:Y:S01]  /*6d90*/  SHF.R.U64 R23, R8, R0.reuse, R9.reuse ;  /* 0x0000000008177219 */ /* 0x180fe20000001209 */
[----:B--2---:R-:W-:Y:S01]  /*6da0*/  IMAD.MOV R20, RZ, RZ, -R20 ;  /* 0x000000ffff147224 */ /* 0x004fe200078e0a14 */
[----:B------:R-:W-:Y:S01]  /*6db0*/  SHF.R.U32.HI R0, RZ, R0, R9 ;  /* 0x00000000ff007219 */ /* 0x000fe20000011609 */
[----:B------:R-:W-:Y:S01]  /*6dc0*/  ULDC UR4, c[0x0][0x154] ;  /* 0x0000550000047ab9 */ /* 0x000fe20000000800 */
[----:B-1----:R-:W-:Y:S01]  /*6dd0*/  IADD3 R3, P0, RZ, -R23, RZ ;  /* 0x80000017ff037210 */ /* 0x002fe20007f1e0ff */
[----:B------:R-:W-:Y:S02]  /*6de0*/  IMAD R21, R21, R20, R12 ;  /* 0x0000001415157224 */ /* 0x000fe400078e020c */
[----:B------:R-:W1:Y:S01]  /*6df0*/  LDC R6, c[0x0][0x618] ;  /* 0x00018600ff067b82 */ /* 0x000e620000000800 */
[----:B------:R-:W-:Y:S02]  /*6e00*/  IMAD.MOV.U32 R7, RZ, RZ, 0x1 ;  /* 0x00000001ff077424 */ /* 0x000fe400078e00ff */
[----:B------:R-:W-:-:S04]  /*6e10*/  IMAD.X R5, RZ, RZ, ~R0, P0 ;  /* 0x000000ffff057224 */ /* 0x000fc800000e0e00 */
[-C--:B----4-:R-:W-:Y:S01]  /*6e20*/  IMAD R0, R5, R14.reuse, RZ ;  /* 0x0000000e05007224 */ /* 0x090fe200078e02ff */
[----:B------:R-:W2:Y:S01]  /*6e30*/  LDC R8, c[0x0][0x608] ;  /* 0x00018200ff087b82 */ /* 0x000ea20000000800 */
[----:B------:R-:W-:-:S04]  /*6e40*/  IMAD.WIDE.U32 R4, R3, R14, R16 ;  /* 0x0000000e03047225 */ /* 0x000fc800078e0010 */
[----:B------:R-:W-:Y:S01]  /*6e50*/  IMAD R3, R3, R15, R0 ;  /* 0x0000000f03037224 */ /* 0x000fe200078e0200 */
[----:B------:R-:W-:Y:S02]  /*6e60*/  I2FP.F32.U32 R0, R24 ;  /* 0x0000001800007245 */ /* 0x000fe40000201000 */
[----:B------:R-:W4:Y:S01]  /*6e70*/  LDC R26, c[0x0][0x658] ;  /* 0x00019600ff1a7b82 */ /* 0x000f220000000800 */
[----:B------:R-:W-:Y:S01]  /*6e80*/  IMAD.IADD R3, R5, 0x1, R3 ;  /* 0x0000000105037824 */ /* 0x000fe200078e0203 */
[----:B0-----:R-:W-:Y:S01]  /*6e90*/  ISETP.NE.U32.AND P0, PT, R28, RZ, PT ;  /* 0x000000ff1c00720c */ /* 0x001fe20003f05070 */
[----:B------:R-:W-:Y:S01]  /*6ea0*/  FMUL R0, R0, UR4 ;  /* 0x0000000400007c20 */ /* 0x000fe20008400000 */
[----:B------:R-:W-:Y:S02]  /*6eb0*/  IMAD.MOV.U32 R5, RZ, RZ, -0x1 ;  /* 0xffffffffff057424 */ /* 0x000fe400078e00ff */
[----:B------:R-:W-:Y:S01]  /*6ec0*/  ISETP.NE.AND.EX P0, PT, R29, RZ, PT, P0 ;  /* 0x000000ff1d00720c */ /* 0x000fe20003f05300 */
[----:B------:R0:W0:Y:S01]  /*6ed0*/  F2I.U32.TRUNC.NTZ R13, R0 ;  /* 0x00000000000d7305 */ /* 0x000022000020f000 */
[----:B------:R-:W0:Y:S01]  /*6ee0*/  LDC R15, c[0x0][0x148] ;  /* 0x00005200ff0f7b82 */ /* 0x000e220000000800 */
[----:B-1----:R-:W-:-:S02]  /*6ef0*/  SHF.R.U64 R12, R4, R6, R3 ;  /* 0x00000006040c7219 */ /* 0x002fc40000001203 */
[----:B------:R-:W-:-:S05]  /*6f00*/  SHF.R.U32.HI R3, RZ, R6, R3 ;  /* 0x00000006ff037219 */ /* 0x000fca0000011603 */
[----:B------:R-:W1:Y:S01]  /*6f10*/  LDC R20, c[0x0][0x600] ;  /* 0x00018000ff147b82 */ /* 0x000e620000000800 */
[-CC-:B--2---:R-:W-:Y:S02]  /*6f20*/  SHF.R.U64 R10, R12, R8.reuse, R3.reuse ;  /* 0x000000080c0a7219 */ /* 0x184fe40000001203 */
[----:B------:R-:W-:-:S05]  /*6f30*/  SHF.R.U32.HI R3, RZ, R8, R3 ;  /* 0x00000008ff037219 */ /* 0x000fca0000011603 */
[----:B------:R-:W2:Y:S01]  /*6f40*/  LDC R27, c[0x0][0x648] ;  /* 0x00019200ff1b7b82 */ /* 0x000ea20000000800 */
[-C--:B----4-:R-:W-:Y:S02]  /*6f50*/  SHF.L.U32 R4, R5, R26.reuse, RZ ;  /* 0x0000001a05047219 */ /* 0x090fe400000006ff */
[-CC-:B------:R-:W-:Y:S02]  /*6f60*/  SHF.R.U64 R14, R10, R26.reuse, R3.reuse ;  /* 0x0000001a0a0e7219 */ /* 0x180fe40000001203 */
[----:B------:R-:W-:Y:S02]  /*6f70*/  SHF.R.U32.HI R5, RZ, R26, R3 ;  /* 0x0000001aff057219 */ /* 0x000fe40000011603 */
[----:B------:R-:W-:Y:S01]  /*6f80*/  LOP3.LUT R25, RZ, R4, RZ, 0x33, !PT ;  /* 0x00000004ff197212 */ /* 0x000fe200078e33ff */
[----:B------:R-:W4:Y:S01]  /*6f90*/  LDC R30, c[0x0][0x638] ;  /* 0x00018e00ff1e7b82 */ /* 0x000f220000000800 */
[----:B------:R-:W-:Y:S01]  /*6fa0*/  SHF.L.U32 R26, R7, R26, RZ ;  /* 0x0000001a071a7219 */ /* 0x000fe200000006ff */
[----:B------:R-:W-:-:S06]  /*6fb0*/  IMAD.MOV.U32 R4, RZ, RZ, R14 ;  /* 0x000000ffff047224 */ /* 0x000fcc00078e000e */
[----:B------:R-:W0:Y:S01]  /*6fc0*/  LDC R31, c[0x0][0x610] ;  /* 0x00018400ff1f7b82 */ /* 0x000e220000000800 */
[----:B------:R-:W-:Y:S05]  /*6fd0*/  @!P0 BRA `(.L_x_159) ;  /* 0x0000000000288947 */ /* 0x000fea0003800000 */
[----:B------:R-:W3:Y:S02]  /*6fe0*/  LDC R3, c[0x0][0x64c] ;  /* 0x00019300ff037b82 */ /* 0x000ee40000000800 */
[----:B---3--:R-:W-:-:S05]  /*6ff0*/  IADD3 R3, P0, R14, R3, RZ ;  /* 0x000000030e037210 */ /* 0x008fca0007f1e0ff */
        /* <DEDUP_REMOVED lines=8> */
.L_x_159:
[----:B------:R-:W-:Y:S01]  /*7080*/  ISETP.NE.AND P0, PT, R2, 0x1, PT ;  /* 0x000000010200780c */ /* 0x000fe20003f05270 */
[----:B-1----:R-:W-:Y:S01]  /*7090*/  VIADD R7, R20, 0xffffffff ;  /* 0xffffffff14077836 */ /* 0x002fe20000000000 */
[----:B0-2---:R-:W-:Y:S01]  /*70a0*/  SHF.R.U64 R0, R4, R27, R5 ;  /* 0x0000001b04007219 */ /* 0x005fe20000001205 */
[----:B------:R-:W-:Y:S01]  /*70b0*/  IMAD.MOV R13, RZ, RZ, -R13 ;  /* 0x000000ffff0d7224 */ /* 0x000fe200078e0a0d */
[----:B------:R-:W-:Y:S01]  /*70c0*/  LOP3.LUT R5, R10, R25, RZ, 0xc0, !PT ;  /* 0x000000190a057212 */ /* 0x000fe200078ec0ff */
[----:B------:R-:W-:Y:S01]  /*70d0*/  IMAD.MOV.U32 R4, RZ, RZ, 0x1 ;  /* 0x00000001ff047424 */ /* 0x000fe200078e00ff */
[----:B------:R-:W-:Y:S01]  /*70e0*/  LOP3.LUT R12, R12, R7, RZ, 0xc0, !PT ;  /* 0x000000070c0c7212 */ /* 0x000fe200078ec0ff */
[----:B------:R-:W-:Y:S02]  /*70f0*/  IMAD.MOV R3, RZ, RZ, -R0 ;  /* 0x000000ffff037224 */ /* 0x000fe400078e0a00 */
[----:B------:R-:W-:Y:S02]  /*7100*/  IMAD R0, R26, R0, R5 ;  /* 0x000000001a007224 */ /* 0x000fe400078e0205 */
[----:B----4-:R-:W-:-:S02]  /*7110*/  IMAD R3, R3, R30, R14 ;  /* 0x0000001e03037224 */ /* 0x010fc400078e020e */
[----:B------:R-:W-:Y:S02]  /*7120*/  @P0 IMAD R21, R15, R13, R24 ;  /* 0x0000000d0f150224 */ /* 0x000fe400078e0218 */
[----:B------:R-:W-:Y:S01]  /*7130*/  IMAD R5, R3, R20, R12 ;  /* 0x0000001403057224 */ /* 0x000fe200078e020c */
[----:B------:R-:W-:Y:S01]  /*7140*/  PRMT R3, R4, 0x7610, R3 ;  /* 0x0000761004037816 */ /* 0x000fe20000000003 */
[----:B------:R-:W-:-:S05]  /*7150*/  IMAD R0, R0, R31, R21 ;  /* 0x0000001f00007224 */ /* 0x000fca00078e0215 */
[----:B------:R-:W-:Y:S02]  /*7160*/  SEL R90, R5, R0, !P0 ;  /* 0x00000000055a7207 */ /* 0x000fe40004000000 */
[----:B------:R-:W-:-:S07]  /*7170*/  SEL R0, R0, R5, !P0 ;  /* 0x0000000500007207 */ /* 0x000fce0004000000 */
.L_x_157:
[----:B------:R-:W-:Y:S01]  /*7180*/  LOP3.LUT P0, RZ, R3, 0xff, RZ, 0xc0, !PT ;  /* 0x000000ff03ff7812 */ /* 0x000fe2000780c0ff */
[----:B------:R-:W-:-:S12]  /*7190*/  IMAD.MOV.U32 R92, RZ, RZ, R0 ;  /* 0x000000ffff5c7224 */ /* 0x000fd800078e0000 */
[----:B------:R-:W-:Y:S05]  /*71a0*/  @P0 BRA `(.L_x_160) ;  /* 0xffffff9c00fc0947 */ /* 0x000fea000383ffff */
[----:B------:R-:W-:Y:S05]  /*71b0*/  EXIT ;  /* 0x000000000000794d */ /* 0x000fea0003800000 */
.L_x_7:
[----:B0-----:R-:W-:Y:S01]  /*71c0*/  ULDC.64 UR4, c[0x0][0x650] ;  /* 0x0001940000047ab9 */ /* 0x001fe20000000a00 */
        /* <DEDUP_REMOVED lines=25> */
.L_x_162:
[----:B------:R-:W0:Y:S01]  /*7360*/  LDC.64 R26, c[0x0][0x640] ;  /* 0x00019000ff1a7b82 */ /* 0x000e220000000a00 */
[-CC-:B------:R-:W-:Y:S01]  /*7370*/  SHF.R.U64 R20, R12, R8.reuse, R13.reuse ;  /* 0x000000080c147219 */ /* 0x180fe2000000120d */
[----:B------:R-:W-:Y:S01]  /*7380*/  IMAD.MOV.U32 R30, RZ, RZ, 0x1 ;  /* 0x00000001ff1e7424 */ /* 0x000fe200078e00ff */
[----:B------:R-:W-:Y:S02]  /*7390*/  SHF.R.U32.HI R6, RZ, R8, R13 ;  /* 0x00000008ff067219 */ /* 0x000fe4000001160d */
[----:B------:R-:W-:-:S03]  /*73a0*/  IADD3 R11, P0, RZ, -R20, RZ ;  /* 0x80000014ff0b7210 */ /* 0x000fc60007f1e0ff */
[----:B------:R-:W1:Y:S02]  /*73b0*/  LDC R10, c[0x0][0x618] ;  /* 0x00018600ff0a7b82 */ /* 0x000e640000000800 */
[----:B------:R-:W-:-:S04]  /*73c0*/  IMAD.X R7, RZ, RZ, ~R6, P0 ;  /* 0x000000ffff077224 */ /* 0x000fc800000e0e06 */
[-C--:B------:R-:W-:Y:S02]  /*73d0*/  IMAD R8, R7, R22.reuse, RZ ;  /* 0x0000001607087224 */ /* 0x080fe400078e02ff */
[----:B------:R-:W2:Y:S01]  /*73e0*/  LDC R12, c[0x0][0x608] ;  /* 0x00018200ff0c7b82 */ /* 0x000ea20000000800 */
[----:B------:R-:W-:-:S04]  /*73f0*/  IMAD.WIDE.U32 R6, R11, R22, R16 ;  /* 0x000000160b067225 */ /* 0x000fc800078e0010 */
[----:B------:R-:W-:-:S03]  /*7400*/  IMAD R11, R11, R23, R8 ;  /* 0x000000170b0b7224 */ /* 0x000fc600078e0208 */
[----:B------:R-:W3:Y:S01]  /*7410*/  LDC R25, c[0x0][0x658] ;  /* 0x00019600ff197b82 */ /* 0x000ee20000000800 */
[----:B------:R-:W-:Y:S01]  /*7420*/  IMAD.IADD R7, R7, 0x1, R11 ;  /* 0x0000000107077824 */ /* 0x000fe200078e020b */
[----:B0-----:R-:W-:-:S04]  /*7430*/  ISETP.NE.U32.AND P0, PT, R26, RZ, PT ;  /* 0x000000ff1a00720c */ /* 0x001fc80003f05070 */
[----:B------:R-:W-:Y:S02]  /*7440*/  ISETP.NE.AND.EX P0, PT, R27, RZ, PT, P0 ;  /* 0x000000ff1b00720c */ /* 0x000fe40003f05300 */
[----:B------:R-:W0:Y:S01]  /*7450*/  LDC R23, c[0x0][0x600] ;  /* 0x00018000ff177b82 */ /* 0x000e220000000800 */
[-CC-:B-1----:R-:W-:Y:S02]  /*7460*/  SHF.R.U64 R8, R6, R10.reuse, R7.reuse ;  /* 0x0000000a06087219 */ /* 0x182fe40000001207 */
[----:B------:R-:W-:Y:S01]  /*7470*/  SHF.R.U32.HI R7, RZ, R10, R7 ;  /* 0x0000000aff077219 */ /* 0x000fe20000011607 */
[----:B------:R-:W-:-:S04]  /*7480*/  IMAD.MOV.U32 R10, RZ, RZ, -0x1 ;  /* 0xffffffffff0a7424 */ /* 0x000fc800078e00ff */
        /* <DEDUP_REMOVED lines=21> */
.L_x_163:
[----:B------:R-:W-:Y:S01]  /*75e0*/  ISETP.NE.AND P0, PT, R2, 0x1, PT ;  /* 0x000000010200780c */ /* 0x000fe20003f05270 */
[----:B0-----:R-:W-:Y:S01]  /*75f0*/  VIADD R11, R23, 0xffffffff ;  /* 0xffffffff170b7836 */ /* 0x001fe20000000000 */
[----:B-1----:R-:W-:Y:S02]  /*7600*/  SHF.R.U64 R6, R6, R24, R7 ;  /* 0x0000001806067219 */ /* 0x002fe40000001207 */
[----:B------:R-:W-:Y:S02]  /*7610*/  SHF.L.U32 R30, R30, R25, RZ ;  /* 0x000000191e1e7219 */ /* 0x000fe400000006ff */
[----:B------:R-:W-:Y:S01]  /*7620*/  LOP3.LUT R5, R21, R32, RZ, 0xc0, !PT ;  /* 0x0000002015057212 */ /* 0x000fe200078ec0ff */
[----:B------:R-:W-:-:S04]  /*7630*/  IMAD.MOV R7, RZ, RZ, -R6 ;  /* 0x000000ffff077224 */ /* 0x000fc800078e0a06 */
[----:B------:R-:W-:Y:S01]  /*7640*/  IMAD R6, R30, R6, R5 ;  /* 0x000000061e067224 */ /* 0x000fe200078e0205 */
[----:B------:R-:W-:Y:S01]  /*7650*/  LOP3.LUT R5, R8, R11, RZ, 0xc0, !PT ;  /* 0x0000000b08057212 */ /* 0x000fe200078ec0ff */
[----:B------:R-:W-:Y:S02]  /*7660*/  @P0 IMAD R3, R9, R14, R4 ;  /* 0x0000000e09030224 */ /* 0x000fe400078e0204 */
[----:B--2---:R-:W-:Y:S02]  /*7670*/  IMAD R4, R7, R28, R22 ;  /* 0x0000001c07047224 */ /* 0x004fe400078e0216 */
[----:B---3--:R-:W-:Y:S02]  /*7680*/  IMAD R3, R6, R29, R3 ;  /* 0x0000001d06037224 */ /* 0x008fe400078e0203 */
[----:B------:R-:W-:Y:S02]  /*7690*/  IMAD R4, R4, R23, R5 ;  /* 0x0000001704047224 */ /* 0x000fe400078e0205 */
[----:B------:R-:W-:-:S02]  /*76a0*/  IMAD.MOV.U32 R8, RZ, RZ, 0x1 ;  /* 0x00000001ff087424 */ /* 0x000fc400078e00ff */
[----:B------:R-:W-:Y:S01]  /*76b0*/  IMAD.MOV.U32 R6, RZ, RZ, R20 ;  /* 0x000000ffff067224 */ /* 0x000fe200078e0014 */
[----:B------:R-:W-:Y:S02]  /*76c0*/  SEL R7, R4, R3, !P0 ;  /* 0x0000000304077207 */ /* 0x000fe40004000000 */
[----:B------:R-:W-:-:S07]  /*76d0*/  SEL R13, R3, R4, !P0 ;  /* 0x00000004030d7207 */ /* 0x000fce0004000000 */
.L_x_161:
[----:B------:R-:W-:-:S08]  /*76e0*/  NOP ;  /* 0x0000000000007918 */ /* 0x000fd00000000000 */
[----:B------:R-:W0:-:S00]  /*76f0*/  USETMAXREG.DEALLOC.CTAPOOL 0x28 ;  /* 0x00000028000079c8 */ /* 0x000e0000080e0500 */
[----:B0-----:R-:W-:-:S13]  /*7700*/  ISETP.NE.AND P0, PT, R0, RZ, PT ;  /* 0x000000ff0000720c */ /* 0x001fda0003f05270 */
[----:B------:R-:W-:Y:S05]  /*7710*/  @P0 EXIT ;  /* 0x000000000000094d */ /* 0x000fea0003800000 */
[----:B------:R-:W-:Y:S01]  /*7720*/  LOP3.LUT P0, RZ, R8, 0xff, RZ, 0xc0, !PT ;  /* 0x000000ff08ff7812 */ /* 0x000fe2000780c0ff */
[----:B------:R-:W-:Y:S02]  /*7730*/  IMAD.MOV.U32 R0, RZ, RZ, 0x1 ;  /* 0x00000001ff007424 */ /* 0x000fe400078e00ff */
[----:B------:R-:W-:-:S10]  /*7740*/  IMAD.MOV.U32 R3, RZ, RZ, RZ ;  /* 0x000000ffff037224 */ /* 0x000fd400078e00ff */
[----:B------:R-:W-:Y:S05]  /*7750*/  @!P0 BRA `(.L_x_164) ;  /* 0x0000000c003c8947 */ /* 0x000fea0003800000 */
[----:B------:R-:W0:Y:S01]  /*7760*/  LDC R0, c[0x0][0x28c] ;  /* 0x0000a300ff007b82 */ /* 0x000e220000000800 */
[----:B------:R-:W-:Y:S01]  /*7770*/  ULDC UR5, c[0x0][0x658] ;  /* 0x0001960000057ab9 */ /* 0x000fe20000000800 */
[----:B------:R-:W-:Y:S01]  /*7780*/  UMOV UR7, 0xffffffff ;  /* 0xffffffff00077882 */ /* 0x000fe20000000000 */
[----:B------:R-:W-:Y:S01]  /*7790*/  ULDC UR6, c[0x0][0xc] ;  /* 0x0000030000067ab9 */ /* 0x000fe20000000800 */
[----:B------:R-:W-:Y:S01]  /*77a0*/  USHF.L.U32 UR8, UR7, UR5, URZ ;  /* 0x0000000507087299 */ /* 0x000fe2000800063f */
[----:B------:R-:W-:Y:S01]  /*77b0*/  BSSY B0, `(.L_x_164) ;  /* 0x00000c9000007945 */ /* 0x000fe20003800000 */
[----:B------:R-:W-:Y:S01]  /*77c0*/  UMOV UR9, 0x1 ;  /* 0x0000000100097882 */ /* 0x000fe20000000000 */
[----:B------:R-:W-:Y:S01]  /*77d0*/  ULDC UR7, c[0x0][0x10] ;  /* 0x0000040000077ab9 */ /* 0x000fe20000000800 */
[----:B------:R-:W1:Y:S01]  /*77e0*/  S2UR UR10, SR_CgaCtaId ;  /* 0x00000000000a79c3 */ /* 0x000e620000008800 */
[----:B------:R-:W-:Y:S01]  /*77f0*/  UIMAD.WIDE.U32 UR6, UR6, UR7, URZ ;  /* 0x00000007060672a5 */ /* 0x000fe2000f8e003f */
[----:B------:R-:W-:Y:S01]  /*7800*/  IMAD.MOV.U32 R9, RZ, RZ, 0x1 ;  /* 0x00000001ff097424 */ /* 0x000fe200078e00ff */
[----:B------:R-:W-:Y:S01]  /*7810*/  USHF.L.U32 UR18, UR9, UR5, URZ ;  /* 0x0000000509127299 */ /* 0x000fe2000800063f */
[----:B------:R-:W-:Y:S01]  /*7820*/  LOP3.LUT R12, R19, 0x2, RZ, 0xfc, !PT ;  /* 0x00000002130c7812 */ /* 0x000fe200078efcff */
[----:B------:R-:W-:Y:S01]  /*7830*/  ULDC UR4, c[0x0][0x600] ;  /* 0x0001800000047ab9 */ /* 0x000fe20000000800 */
[----:B------:R-:W-:Y:S01]  /*7840*/  ULDC UR5, c[0x0][0x14] ;  /* 0x0000050000057ab9 */ /* 0x000fe20000000800 */
[----:B------:R-:W-:-:S02]  /*7850*/  UIADD3 UR4, UR4, -0x1, URZ ;  /* 0xffffffff04047890 */ /* 0x000fc4000fffe03f */
[----:B------:R-:W-:Y:S02]  /*7860*/  UIMAD.WIDE.U32 UR20, UR6, UR5, URZ ;  /* 0x00000005061472a5 */ /* 0x000fe4000f8e003f */
[----:B------:R-:W-:Y:S02]  /*7870*/  UIMAD UR13, UR7, UR5, URZ ;  /* 0x00000005070d72a4 */ /* 0x000fe4000f8e023f */
[----:B------:R-:W-:Y:S02]  /*7880*/  ULOP3.LUT UR17, URZ, UR8, URZ, 0x33, !UPT ;  /* 0x000000083f117292 */ /* 0x000fe4000f8e333f */
[----:B------:R-:W-:Y:S01]  /*7890*/  UIADD3 UR13, UR21, UR13, URZ ;  /* 0x0000000d150d7290 */ /* 0x000fe2000fffe03f */
[----:B0-----:R-:W-:Y:S01]  /*78a0*/  VIADD R0, R0, 0x1f ;  /* 0x0000001f00007836 */ /* 0x001fe20000000000 */
[----:B------:R-:W-:-:S04]  /*78b0*/  ULDC.64 UR22, c[0x0][0x198] ;  /* 0x0000660000167ab9 */ /* 0x000fc80000000a00 */
[----:B------:R-:W-:Y:S01]  /*78c0*/  SHF.R.S32.HI R3, RZ, 0x1f, R0 ;  /* 0x0000001fff037819 */ /* 0x000fe20000011400 */
[----:B-1----:R-:W-:-:S03]  /*78d0*/  IMAD.U32 R10, RZ, RZ, UR10 ;  /* 0x0000000aff0a7e24 */ /* 0x002fc6000f8e00ff */
[----:B------:R-:W-:Y:S01]  /*78e0*/  LEA.HI R3, R3, R0, RZ, 0x5 ;  /* 0x0000000003037211 */ /* 0x000fe200078f28ff */
[----:B------:R-:W-:-:S03]  /*78f0*/  IMAD.MOV.U32 R0, RZ, RZ, 0x1 ;  /* 0x00000001ff007424 */ /* 0x000fc600078e00ff */
[----:B------:R-:W-:Y:S01]  /*7900*/  SHF.R.S32.HI R8, RZ, 0x5, R3 ;  /* 0x00000005ff087819 */ /* 0x000fe20000011403 */
[----:B------:R-:W-:-:S04]  /*7910*/  IMAD.MOV.U32 R3, RZ, RZ, RZ ;  /* 0x000000ffff037224 */ /* 0x000fc800078e00ff */
[----:B------:R-:W-:-:S07]  /*7920*/  VIADD R11, R8, 0x1 ;  /* 0x00000001080b7836 */ /* 0x000fce0000000000 */
.L_x_175:
[----:B------:R-:W-:-:S03]  /*7930*/  UMOV UR5, 0xffffffff ;  /* 0xffffffff00057882 */ /* 0x000fc60000000000 */
[----:B------:R-:W-:Y:S05]  /*7940*/  BRA.DIV UR5, `(.L_x_165) ;  /* 0x0000000e05a87947 */ /* 0x000fea000b800000 */
[----:B------:R-:W-:-:S13]  /*7950*/  ELECT P6, URZ, PT ;  /* 0x00000000003f782f */ /* 0x000fda00038c0000 */
.L_x_186:
[----:B------:R-:W0:Y:S01]  /*7960*/  LDC R4, c[0x0][0x28c] ;  /* 0x0000a300ff047b82 */ /* 0x000e220000000800 */
[----:B------:R-:W-:Y:S01]  /*7970*/  BSSY B1, `(.L_x_166) ;  /* 0x0000039000017945 */ /* 0x000fe20003800000 */
[----:B0-----:R-:W-:-:S13]  /*7980*/  ISETP.LT.OR P6, PT, R4, 0x1, !P6 ;  /* 0x000000010400780c */ /* 0x001fda00077c1670 */
[----:B------:R-:W-:Y:S05]  /*7990*/  @P6 BRA `(.L_x_167) ;  /* 0x0000000000d86947 */ /* 0x000fea0003800000 */
[----:B------:R-:W-:Y:S02]  /*79a0*/  IMAD R13, R13, 0x2, R10 ;  /* 0x000000020d0d7824 */ /* 0x000fe400078e020a */
[----:B------:R-:W-:Y:S02]  /*79b0*/  IMAD.SHL.U32 R20, R7, 0x40, RZ ;  /* 0x0000004007147824 */ /* 0x000fe400078e00ff */
[----:B------:R-:W-:Y:S02]  /*79c0*/  IMAD.MOV.U32 R21, RZ, RZ, RZ ;  /* 0x000000ffff157224 */ /* 0x000fe400078e00ff */
[----:B------:R-:W-:Y:S02]  /*79d0*/  IMAD.MOV.U32 R4, RZ, RZ, R11 ;  /* 0x000000ffff047224 */ /* 0x000fe400078e000b */
[----:B------:R-:W-:Y:S02]  /*79e0*/  IMAD.MOV.U32 R5, RZ, RZ, R0 ;  /* 0x000000ffff057224 */ /* 0x000fe400078e0000 */
[----:B------:R-:W-:-:S02]  /*79f0*/  IMAD.MOV.U32 R7, RZ, RZ, R3 ;  /* 0x000000ffff077224 */ /* 0x000fc400078e0003 */
[----:B------:R-:W-:-:S07]  /*7a00*/  IMAD.SHL.U32 R15, R13, 0x80, RZ ;  /* 0x000000800d0f7824 */ /* 0x000fce00078e00ff */
.L_x_170:
[----:B------:R-:W0:Y:S01]  /*7a10*/  S2UR UR5, SR_CgaCtaId ;  /* 0x00000000000579c3 */ /* 0x000e220000008800 */
[----:B------:R-:W-:Y:S02]  /*7a20*/  MOV R13, 0x400 ;  /* 0x00000400000d7802 */ /* 0x000fe40000000f00 */
[----:B------:R-:W-:-:S13]  /*7a30*/  LOP3.LUT P1, RZ, R18, 0x7f, RZ, 0xc0, !PT ;  /* 0x0000007f12ff7812 */ /* 0x000fda000782c0ff */
[----:B------:R-:W1:Y:S01]  /*7a40*/  @!P1 LDC R14, c[0x0][0x500] ;  /* 0x00014000ff0e9b82 */ /* 0x000e620000000800 */
[----:B0-----:R-:W-:-:S05]  /*7a50*/  IMAD.U32 R10, RZ, RZ, UR5 ;  /* 0x00000005ff0a7e24 */ /* 0x001fca000f8e00ff */
[----:B------:R-:W-:Y:S02]  /*7a60*/  LEA R24, R10, R13, 0x18 ;  /* 0x0000000d0a187211 */ /* 0x000fe400078ec0ff */
[----:B------:R-:W-:-:S03]  /*7a70*/  SHF.L.U32 R13, R5, 0x1f, RZ ;  /* 0x0000001f050d7819 */ /* 0x000fc600000006ff */
[----:B------:R-:W-:-:S04]  /*7a80*/  IMAD R22, R7, 0x8, R24 ;  /* 0x0000000807167824 */ /* 0x000fc800078e0218 */
[----:B------:R-:W0:Y:S02]  /*7a90*/  SYNCS.PHASECHK.TRANS64.TRYWAIT P0, [R22+URZ+0x20], R13 ;  /* 0x0000200d160075a7 */ /* 0x000e24000800017f */
[----:B01----:R-:W-:Y:S05]  /*7aa0*/  @!P0 BRA `(.L_x_168) ;  /* 0x0000000c00708947 */ /* 0x003fea0003800000 */
.L_x_187:
[----:B0-----:R-:W-:Y:S01]  /*7ab0*/  PRMT R13, R12, 0x9910, RZ ;  /* 0x000099100c0d7816 */ /* 0x001fe200000000ff */
[----:B------:R0:W-:Y:S03]  /*7ac0*/  @!P1 SYNCS.ARRIVE.TRANS64 RZ, [R22+URZ], R14 ;  /* 0x0000000e16ff99a7 */ /* 0x0001e6000800003f */
[----:B------:R-:W-:-:S13]  /*7ad0*/  ISETP.NE.AND P0, PT, R13, 0x2, PT ;  /* 0x000000020d00780c */ /* 0x000fda0003f05270 */
[----:B0-----:R-:W-:Y:S05]  /*7ae0*/  @P0 BRA `(.L_x_169) ;  /* 0x0000000000040947 */ /* 0x001fea0003800000 */
[----:B------:R-:W-:Y:S01]  /*7af0*/  BPT.TRAP 0x1 ;  /* 0x000000040000795c */ /* 0x000fe20000300000 */
.L_x_169:
[----:B------:R-:W-:Y:S01]  /*7b00*/  IMAD.SHL.U32 R13, R7, 0x2000, RZ ;  /* 0x00002000070d7824 */ /* 0x000fe200078e00ff */
[----:B------:R-:W-:Y:S01]  /*7b10*/  R2UR UR9, R22 ;  /* 0x00000000160972ca */ /* 0x000fe200000e0000 */
[----:B------:R-:W-:Y:S01]  /*7b20*/  VIADD R4, R4, 0xffffffff ;  /* 0xffffffff04047836 */ /* 0x000fe20000000000 */
[----:B------:R-:W-:Y:S01]  /*7b30*/  R2UR UR11, R15 ;  /* 0x000000000f0b72ca */ /* 0x000fe200000e0000 */
[--C-:B------:R-:W-:Y:S01]  /*7b40*/  IMAD R14, R10, 0x1000, R13.reuse ;  /* 0x000010000a0e7824 */ /* 0x100fe200078e020d */
[----:B------:R-:W-:Y:S01]  /*7b50*/  IADD3 R13, R24, 0x20100, R13 ;  /* 0x00020100180d7810 */ /* 0x000fe20007ffe00d */
[----:B------:R-:W-:Y:S01]  /*7b60*/  UIADD3 UR6, UP0, UR22, 0xf0, URZ ;  /* 0x000000f016067890 */ /* 0x000fe2000ff1e03f */
[----:B------:R-:W-:Y:S01]  /*7b70*/  R2UR UR10, R21 ;  /* 0x00000000150a72ca */ /* 0x000fe200000e0000 */
[----:B------:R-:W-:Y:S01]  /*7b80*/  IMAD R14, R14, 0x4, R24 ;  /* 0x000000040e0e7824 */ /* 0x000fe200078e0218 */
[----:B------:R-:W-:Y:S01]  /*7b90*/  R2UR UR12, R6 ;  /* 0x00000000060c72ca */ /* 0x000fe200000e0000 */
[----:B------:R-:W-:Y:S01]  /*7ba0*/  UIADD3 UR24, UP1, UR22, 0x1f0, URZ ;  /* 0x000001f016187890 */ /* 0x000fe2000ff3e03f */
[----:B------:R-:W-:Y:S01]  /*7bb0*/  R2UR UR16, R13 ;  /* 0x000000000d1072ca */ /* 0x000fe200000e0000 */
[----:B------:R-:W-:Y:S01]  /*7bc0*/  UIADD3.X UR7, URZ, UR23, URZ, UP0, !UPT ;  /* 0x000000173f077290 */ /* 0x000fe200087fe43f */
[----:B------:R-:W-:Y:S01]  /*7bd0*/  R2UR UR5, R14 ;  /* 0x000000000e0572ca */ /* 0x000fe200000e0000 */
[----:B------:R-:W-:Y:S01]  /*7be0*/  VIADD R7, R7, 0x1 ;  /* 0x0000000107077836 */ /* 0x000fe20000000000 */
[----:B------:R-:W-:Y:S01]  /*7bf0*/  R2UR UR19, R20 ;  /* 0x00000000141372ca */ /* 0x000fe200000e0000 */
[----:B------:R-:W-:Y:S01]  /*7c00*/  UIADD3.X UR25, URZ, UR23, URZ, UP1, !UPT ;  /* 0x000000173f197290 */ /* 0x000fe20008ffe43f */
[----:B------:R-:W-:Y:S01]  /*7c10*/  ISETP.GT.AND P1, PT, R4, 0x1, PT ;  /* 0x000000010400780c */ /* 0x000fe20003f24270 */
[----:B------:R-:W-:Y:S01]  /*7c20*/  UMOV UR14, 0x0 ;  /* 0x00000000000e7882 */ /* 0x000fe20000000000 */
[----:B------:R-:W-:Y:S01]  /*7c30*/  UMOV UR15, 0x10000000 ;  /* 0x10000000000f7882 */ /* 0x000fe20000000000 */
[----:B------:R-:W-:Y:S01]  /*7c40*/  ISETP.NE.AND P0, PT, R7, 0x4, PT ;  /* 0x000000040700780c */ /* 0x000fe20003f05270 */
[----:B------:R-:W-:-:S03]  /*7c50*/  VIADD R21, R21, 0x20 ;  /* 0x0000002015157836 */ /* 0x000fc60000000000 */
[----:B------:R-:W-:Y:S02]  /*7c60*/  SEL R14, RZ, 0x1, P0 ;  /* 0x00000001ff0e7807 */ /* 0x000fe40000000000 */
[----:B------:R-:W-:Y:S01]  /*7c70*/  UIADD3 UR8, UR5, 0x100, URZ ;  /* 0x0000010005087890 */ /* 0x000fe2000fffe03f */
[----:B------:R-:W-:Y:S02]  /*7c80*/  SEL R7, R7, RZ, P0 ;  /* 0x000000ff07077207 */ /* 0x000fe40000000000 */
[----:B------:R-:W-:Y:S01]  /*7c90*/  UMOV UR5, 0x30000 ;  /* 0x0003000000057882 */ /* 0x000fe20000000000 */
[----:B------:R-:W-:-:S05]  /*7ca0*/  LOP3.LUT R5, R5, R14, RZ, 0x3c, !PT ;  /* 0x0000000e05057212 */ /* 0x000fca00078e3cff */
[----:B------:R0:W-:Y:S02]  /*7cb0*/  UTMALDG.3D.MULTICAST [UR8], [UR6], UR5, desc[UR14] ;  /* 0x00000e08060073b4 */ /* 0x0001e40008011805 */
[----:B0-----:R-:W-:Y:S01]  /*7cc0*/  UMOV UR8, UR16 ;  /* 0x0000001000087c82 */ /* 0x001fe20008000000 */
[----:B------:R-:W-:Y:S02]  /*7cd0*/  UMOV UR11, UR19 ;  /* 0x00000013000b7c82 */ /* 0x000fe40008000000 */
[----:B------:R0:W-:Y:S02]  /*7ce0*/  UTMALDG.3D [UR8], [UR24], desc[UR14] ;  /* 0x00000e08180075b4 */ /* 0x0001e40008011000 */
[----:B0-----:R-:W-:Y:S05]  /*7cf0*/  @P1 BRA `(.L_x_170) ;  /* 0xfffffffc00441947 */ /* 0x001fea000383ffff */
.L_x_167:
[----:B------:R-:W-:Y:S05]  /*7d00*/  BSYNC B1 ;  /* 0x0000000000017941 */ /* 0x000fea0003800000 */
.L_x_166:
[----:B------:R-:W-:Y:S01]  /*7d10*/  LOP3.LUT P1, RZ, R9, 0xff, RZ, 0xc0, !PT ;  /* 0x000000ff09ff7812 */ /* 0x000fe2000782c0ff */
[----:B------:R-:W-:Y:S01]  /*7d20*/  IMAD.IADD R3, R8, 0x1, R3 ;  /* 0x0000000108037824 */ /* 0x000fe200078e0203 */
[----:B------:R-:W-:Y:S01]  /*7d30*/  IADD3 R16, P2, R16, UR20, RZ ;  /* 0x0000001410107c10 */ /* 0x000fe2000ff5e0ff */
[----:B------:R-:W-:Y:S01]  /*7d40*/  ULDC.64 UR6, c[0x0][0x650] ;  /* 0x0001940000067ab9 */ /* 0x000fe20000000a00 */
[----:B------:R-:W-:Y:S01]  /*7d50*/  BSSY B1, `(.L_x_171) ;  /* 0x000006c000017945 */ /* 0x000fe20003800000 */
[----:B------:R-:W-:Y:S01]  /*7d60*/  IMAD.MOV.U32 R13, RZ, RZ, -0x1 ;  /* 0xffffffffff0d7424 */ /* 0x000fe200078e00ff */
[----:B------:R-:W-:Y:S01]  /*7d70*/  ISETP.GT.U32.AND P0, PT, R3, 0x3, PT ;  /* 0x000000030300780c */ /* 0x000fe20003f04070 */
[----:B------:R-:W-:Y:S01]  /*7d80*/  IMAD.MOV.U32 R7, RZ, RZ, -0x1 ;  /* 0xffffffffff077424 */ /* 0x000fe200078e00ff */
[----:B------:R-:W-:Y:S01]  /*7d90*/  SHF.R.U32.HI R4, RZ, 0x2, R3 ;  /* 0x00000002ff047819 */ /* 0x000fe20000011603 */
[----:B------:R-:W-:Y:S01]  /*7da0*/  IMAD.MOV.U32 R6, RZ, RZ, -0x1 ;  /* 0xffffffffff067424 */ /* 0x000fe200078e00ff */
[----:B------:R-:W-:-:S02]  /*7db0*/  ISETP.LT.U32.AND P0, PT, R8, 0x4, P0 ;  /* 0x000000040800780c */ /* 0x000fc40000701070 */
[----:B------:R-:W-:Y:S01]  /*7dc0*/  IADD3.X R17, R17, UR13, RZ, P2, !PT ;  /* 0x0000000d11117c10 */ /* 0x000fe200097fe4ff */
[----:B------:R-:W0:Y:S01]  /*7dd0*/  @P1 S2R R10, SR_CgaCtaId ;  /* 0x00000000000a1919 */ /* 0x000e220000008800 */
[----:B------:R-:W-:Y:S02]  /*7de0*/  @P1 MOV R5, 0x400 ;  /* 0x0000040000051802 */ /* 0x000fe40000000f00 */
[----:B------:R-:W-:Y:S02]  /*7df0*/  ISETP.GE.U32.AND P2, PT, R16, UR6, PT ;  /* 0x0000000610007c0c */ /* 0x000fe4000bf46070 */
[----:B------:R-:W-:Y:S02]  /*7e00*/  LOP3.LUT R4, R4, 0x1, RZ, 0xc0, !PT ;  /* 0x0000000104047812 */ /* 0x000fe400078ec0ff */
[----:B------:R-:W-:Y:S02]  /*7e10*/  LOP3.LUT R3, R3, 0x3, RZ, 0xc0, !PT ;  /* 0x0000000303037812 */ /* 0x000fe400078ec0ff */
[----:B------:R-:W-:-:S02]  /*7e20*/  PRMT R9, RZ, 0x7610, R9 ;  /* 0x00007610ff097816 */ /* 0x000fc40000000009 */
[----:B0-----:R-:W-:-:S04]  /*7e30*/  @P1 LEA R5, R10, R5, 0x18 ;  /* 0x000000050a051211 */ /* 0x001fc800078ec0ff */
[----:B------:R0:W-:Y:S01]  /*7e40*/  @P1 SYNCS.ARRIVE.TRANS64.A1T0 RZ, [R5+URZ+0x58], RZ ;  /* 0x000058ff05ff19a7 */ /* 0x0001e2000810003f */
[----:B------:R-:W-:-:S04]  /*7e50*/  ISETP.NE.U32.AND P1, PT, R4, 0x1, PT ;  /* 0x000000010400780c */ /* 0x000fc80003f25070 */
[----:B------:R-:W-:Y:S02]  /*7e60*/  ISETP.GT.U32.AND P1, PT, R8, 0x3, !P1 ;  /* 0x000000030800780c */ /* 0x000fe40004f24070 */
[----:B0-----:R-:W-:Y:S02]  /*7e70*/  SEL R5, RZ, 0x1, !P0 ;  /* 0x00000001ff057807 */ /* 0x001fe40004000000 */
[----:B------:R-:W-:Y:S02]  /*7e80*/  ISETP.GE.U32.AND.EX P0, PT, R17, UR7, PT, P2 ;  /* 0x0000000711007c0c */ /* 0x000fe4000bf06120 */
[----:B------:R-:W-:-:S04]  /*7e90*/  SEL R4, RZ, 0x1, !P1 ;  /* 0x00000001ff047807 */ /* 0x000fc80004800000 */
[----:B------:R-:W-:Y:S02]  /*7ea0*/  LOP3.LUT R0, R4, R0, R5, 0x96, !PT ;  /* 0x0000000004007212 */ /* 0x000fe400078e9605 */
[----:B------:R-:W-:-:S05]  /*7eb0*/  PRMT R4, RZ, 0x7610, R4 ;  /* 0x00007610ff047816 */ /* 0x000fca0000000004 */
[----:B------:R-:W-:Y:S05]  /*7ec0*/  @P0 BRA `(.L_x_172) ;  /* 0x0000000400500947 */ /* 0x000fea0003800000 */
[----:B------:R-:W0:Y:S01]  /*7ed0*/  S2R R15, SR_CTAID.X ;  /* 0x00000000000f7919 */ /* 0x000e220000002500 */
[----:B------:R-:W-:Y:S01]  /*7ee0*/  ULDC.64 UR6, c[0x0][0x628] ;  /* 0x00018a0000067ab9 */ /* 0x000fe20000000a00 */
[----:B------:R-:W1:Y:S01]  /*7ef0*/  LDC R20, c[0x0][0x144] ;  /* 0x00005100ff147b82 */ /* 0x000e620000000800 */
[----:B------:R-:W-:Y:S01]  /*7f00*/  ISETP.NE.U32.AND P0, PT, RZ, UR6, PT ;  /* 0x00000006ff007c0c */ /* 0x000fe2000bf05070 */
[----:B------:R-:W2:Y:S01]  /*7f10*/  S2R R13, SR_CTAID.Y ;  /* 0x00000000000d7919 */ /* 0x000ea20000002600 */
[----:B------:R-:W-:Y:S01]  /*7f20*/  ULDC UR8, c[0x0][0x630] ;  /* 0x00018c0000087ab9 */ /* 0x000fe20000000800 */
[----:B------:R-:W-:Y:S01]  /*7f30*/  ULDC UR9, c[0x0][0x150] ;  /* 0x0000540000097ab9 */ /* 0x000fe20000000800 */
[----:B------:R-:W-:Y:S01]  /*7f40*/  ISETP.NE.AND.EX P0, PT, RZ, UR7, PT, P0 ;  /* 0x00000007ff007c0c */ /* 0x000fe2000bf05300 */
[----:B------:R-:W-:Y:S02]  /*7f50*/  IMAD.MOV.U32 R4, RZ, RZ, R16 ;  /* 0x000000ffff047224 */ /* 0x000fe400078e0010 */
[----:B------:R-:W-:Y:S01]  /*7f60*/  IMAD.MOV.U32 R5, RZ, RZ, R17 ;  /* 0x000000ffff057224 */ /* 0x000fe200078e0011 */
[----:B0-----:R-:W-:-:S09]  /*7f70*/  I2FP.F32.U32 R22, R15 ;  /* 0x0000000f00167245 */ /* 0x001fd20000201000 */
[----:B------:R-:W-:Y:S05]  /*7f80*/  @!P0 BRA `(.L_x_173) ;  /* 0x0000000000288947 */ /* 0x000fea0003800000 */
[----:B------:R-:W-:Y:S02]  /*7f90*/  ULDC UR5, c[0x0][0x634] ;  /* 0x00018d0000057ab9 */ /* 0x000fe40000000800 */
[----:B------:R-:W-:-:S05]  /*7fa0*/  IADD3 R5, P0, R16, UR5, RZ ;  /* 0x0000000510057c10 */ /* 0x000fca000ff1e0ff */
[----:B------:R-:W-:-:S04]  /*7fb0*/  IMAD.X R21, RZ, RZ, R17, P0 ;  /* 0x000000ffff157224 */ /* 0x000fc800000e0611 */
[----:B------:R-:W-:-:S04]  /*7fc0*/  IMAD.WIDE.U32 R6, R21, UR6, RZ ;  /* 0x0000000615067c25 */ /* 0x000fc8000f8e00ff */
[----:B------:R-:W-:-:S04]  /*7fd0*/  IMAD.WIDE.U32 R6, P0, R5, UR7, R6 ;  /* 0x0000000705067c25 */ /* 0x000fc8000f800006 */
[----:B------:R-:W-:-:S04]  /*7fe0*/  IMAD.WIDE.U32 R4, R5, UR6, RZ ;  /* 0x0000000605047c25 */ /* 0x000fc8000f8e00ff */
[----:B------:R-:W-:Y:S01]  /*7ff0*/  IMAD.MOV.U32 R4, RZ, RZ, R7 ;  /* 0x000000ffff047224 */ /* 0x000fe200078e0007 */
[----:B------:R-:W-:Y:S01]  /*8000*/  IADD3 RZ, P1, R5, R6, RZ ;  /* 0x0000000605ff7210 */ /* 0x000fe20007f3e0ff */
[----:B------:R-:W-:-:S04]  /*8010*/  IMAD.X R5, RZ, RZ, RZ, P0 ;  /* 0x000000ffff057224 */ /* 0x000fc800000e06ff */
[----:B------:R-:W-:-:S08]  /*8020*/  IMAD.WIDE.U32.X R4, R21, UR7, R4, P1 ;  /* 0x0000000715047c25 */ /* 0x000fd000088e0404 */
.L_x_173:
[----:B------:R-:W-:Y:S01]  /*8030*/  FMUL R22, R22, UR9 ;  /* 0x0000000916167c20 */ /* 0x000fe20008400000 */
[--C-:B------:R-:W-:Y:S01]  /*8040*/  SHF.R.U64 R14, R4, UR8, R5.reuse ;  /* 0x00000008040e7c19 */ /* 0x100fe20008001205 */
[----:B------:R-:W-:Y:S01]  /*8050*/  ULDC.64 UR6, c[0x0][0x620] ;  /* 0x0001880000067ab9 */ /* 0x000fe20000000a00 */
[----:B------:R-:W-:Y:S01]  /*8060*/  SHF.R.U32.HI R4, RZ, UR8, R5 ;  /* 0x00000008ff047c19 */ /* 0x000fe20008011605 */
[----:B------:R-:W-:Y:S01]  /*8070*/  ULDC.64 UR8, c[0x0][0x640] ;  /* 0x0001900000087ab9 */ /* 0x000fe20000000a00 */
[----:B------:R-:W-:Y:S01]  /*8080*/  IADD3 R5, P0, RZ, -R14, RZ ;  /* 0x8000000eff057210 */ /* 0x000fe20007f1e0ff */
[----:B------:R-:W0:Y:S01]  /*8090*/  F2I.U32.TRUNC.NTZ R22, R22 ;  /* 0x0000001600167305 */ /* 0x000e22000020f000 */
[----:B------:R-:W-:-:S03]  /*80a0*/  ULDC UR5, c[0x0][0x618] ;  /* 0x0001860000057ab9 */ /* 0x000fc60000000800 */
[----:B------:R-:W-:Y:S01]  /*80b0*/  IMAD.X R4, RZ, RZ, ~R4, P0 ;  /* 0x000000ffff047224 */ /* 0x000fe200000e0e04 */
[----:B------:R-:W-:-:S03]  /*80c0*/  ISETP.NE.U32.AND P0, PT, RZ, UR8, PT ;  /* 0x00000008ff007c0c */ /* 0x000fc6000bf05070 */
[----:B------:R-:W-:Y:S01]  /*80d0*/  IMAD R4, R4, UR6, RZ ;  /* 0x0000000604047c24 */ /* 0x000fe2000f8e02ff */
[----:B------:R-:W-:-:S03]  /*80e0*/  ISETP.NE.AND.EX P0, PT, RZ, UR9, PT, P0 ;  /* 0x00000009ff007c0c */ /* 0x000fc6000bf05300 */
[C---:B------:R-:W-:Y:S02]  /*80f0*/  IMAD R7, R5.reuse, UR7, R4 ;  /* 0x0000000705077c24 */ /* 0x040fe4000f8e0204 */
[----:B------:R-:W-:Y:S01]  /*8100*/  IMAD.WIDE.U32 R4, R5, UR6, R16 ;  /* 0x0000000605047c25 */ /* 0x000fe2000f8e0010 */
[----:B------:R-:W-:-:S03]  /*8110*/  ULDC UR6, c[0x0][0x154] ;  /* 0x0000550000067ab9 */ /* 0x000fc60000000800 */
[----:B0-----:R-:W-:Y:S02]  /*8120*/  IMAD.MOV R6, RZ, RZ, -R22 ;  /* 0x000000ffff067224 */ /* 0x001fe400078e0a16 */
[----:B------:R-:W-:Y:S02]  /*8130*/  IMAD.IADD R5, R5, 0x1, R7 ;  /* 0x0000000105057824 */ /* 0x000fe400078e0207 */
[----:B-1----:R-:W-:Y:S01]  /*8140*/  IMAD R15, R20, R6, R15 ;  /* 0x00000006140f7224 */ /* 0x002fe200078e020f */
[----:B--2---:R-:W-:Y:S01]  /*8150*/  I2FP.F32.U32 R6, R13 ;  /* 0x0000000d00067245 */ /* 0x004fe20000201000 */
[----:B------:R-:W0:Y:S01]  /*8160*/  LDC R20, c[0x0][0x148] ;  /* 0x00005200ff147b82 */ /* 0x000e220000000800 */
[--C-:B------:R-:W-:Y:S02]  /*8170*/  SHF.R.U64 R21, R4, UR5, R5.reuse ;  /* 0x0000000504157c19 */ /* 0x100fe40008001205 */
[----:B------:R-:W-:Y:S01]  /*8180*/  SHF.R.U32.HI R4, RZ, UR5, R5 ;  /* 0x00000005ff047c19 */ /* 0x000fe20008011605 */
[----:B------:R-:W-:Y:S01]  /*8190*/  FMUL R6, R6, UR6 ;  /* 0x0000000606067c20 */ /* 0x000fe20008400000 */
[----:B------:R-:W-:-:S02]  /*81a0*/  ULDC UR5, c[0x0][0x608] ;  /* 0x0001820000057ab9 */ /* 0x000fc40000000800 */
[--C-:B------:R-:W-:Y:S01]  /*81b0*/  SHF.R.U64 R23, R21, UR5, R4.reuse ;  /* 0x0000000515177c19 */ /* 0x100fe20008001204 */
[----:B------:R1:W2:Y:S01]  /*81c0*/  F2I.U32.TRUNC.NTZ R24, R6 ;  /* 0x0000000600187305 */ /* 0x0002a2000020f000 */
[----:B------:R-:W-:Y:S01]  /*81d0*/  SHF.R.U32.HI R4, RZ, UR5, R4 ;  /* 0x00000005ff047c19 */ /* 0x000fe20008011604 */
[----:B------:R-:W-:-:S03]  /*81e0*/  ULDC UR5, c[0x0][0x658] ;  /* 0x0001960000057ab9 */ /* 0x000fc60000000800 */
[--C-:B------:R-:W-:Y:S02]  /*81f0*/  SHF.R.U64 R22, R23, UR5, R4.reuse ;  /* 0x0000000517167c19 */ /* 0x100fe40008001204 */
[----:B------:R-:W-:-:S03]  /*8200*/  SHF.R.U32.HI R25, RZ, UR5, R4 ;  /* 0x00000005ff197c19 */ /* 0x000fc60008011604 */
[----:B------:R-:W-:Y:S02]  /*8210*/  IMAD.MOV.U32 R4, RZ, RZ, R22 ;  /* 0x000000ffff047224 */ /* 0x000fe400078e0016 */
[----:B------:R-:W-:Y:S01]  /*8220*/  IMAD.MOV.U32 R5, RZ, RZ, R25 ;  /* 0x000000ffff057224 */ /* 0x000fe200078e0019 */
[----:B-1----:R-:W-:Y:S06]  /*8230*/  @!P0 BRA `(.L_x_174) ;  /* 0x0000000000288947 */ /* 0x002fec0003800000 */
        /* <DEDUP_REMOVED lines=10> */
.L_x_174:
[----:B------:R-:W-:Y:S01]  /*82e0*/  ISETP.NE.AND P0, PT, R2, 0x1, PT ;  /* 0x000000010200780c */ /* 0x000fe20003f05270 */
[----:B------:R-:W-:Y:S01]  /*82f0*/  ULDC UR5, c[0x0][0x648] ;  /* 0x0001920000057ab9 */ /* 0x000fe20000000800 */
[----:B------:R-:W-:Y:S01]  /*8300*/  LOP3.LUT R23, R23, UR17, RZ, 0xc0, !PT ;  /* 0x0000001117177c12 */ /* 0x000fe2000f8ec0ff */
[----:B--2---:R-:W-:Y:S01]  /*8310*/  IMAD.MOV R24, RZ, RZ, -R24 ;  /* 0x000000ffff187224 */ /* 0x004fe200078e0a18 */
[----:B------:R-:W-:Y:S01]  /*8320*/  SHF.R.U64 R4, R4, UR5, R5 ;  /* 0x0000000504047c19 */ /* 0x000fe20008001205 */
[----:B------:R-:W-:Y:S01]  /*8330*/  ULDC UR5, c[0x0][0x638] ;  /* 0x00018e0000057ab9 */ /* 0x000fe20000000800 */
[----:B------:R-:W-:Y:S01]  /*8340*/  LOP3.LUT R21, R21, UR4, RZ, 0xc0, !PT ;  /* 0x0000000415157c12 */ /* 0x000fe2000f8ec0ff */
[----:B------:R-:W-:Y:S01]  /*8350*/  ULDC UR6, c[0x0][0x610] ;  /* 0x0001840000067ab9 */ /* 0x000fe20000000800 */
[----:B------:R-:W-:Y:S02]  /*8360*/  IMAD.MOV.U32 R6, RZ, RZ, R14 ;  /* 0x000000ffff067224 */ /* 0x000fe400078e000e */
[----:B------:R-:W-:-:S02]  /*8370*/  IMAD.MOV R5, RZ, RZ, -R4 ;  /* 0x000000ffff057224 */ /* 0x000fc400078e0a04 */
[----:B------:R-:W-:Y:S02]  /*8380*/  IMAD R4, R4, UR18, R23 ;  /* 0x0000001204047c24 */ /* 0x000fe4000f8e0217 */
[----:B0-----:R-:W-:Y:S02]  /*8390*/  @P0 IMAD R15, R20, R24, R13 ;  /* 0x00000018140f0224 */ /* 0x001fe400078e020d */
[----:B------:R-:W-:Y:S01]  /*83a0*/  IMAD R22, R5, UR5, R22 ;  /* 0x0000000505167c24 */ /* 0x000fe2000f8e0216 */
[----:B------:R-:W-:Y:S01]  /*83b0*/  ULDC UR5, c[0x0][0x600] ;  /* 0x0001800000057ab9 */ /* 0x000fe20000000800 */
[----:B------:R-:W-:Y:S02]  /*83c0*/  IMAD R15, R4, UR6, R15 ;  /* 0x00000006040f7c24 */ /* 0x000fe4000f8e020f */
[----:B------:R-:W-:Y:S02]  /*83d0*/  IMAD R22, R22, UR5, R21 ;  /* 0x0000000516167c24 */ /* 0x000fe4000f8e0215 */
[----:B------:R-:W-:-:S03]  /*83e0*/  IMAD.MOV.U32 R4, RZ, RZ, 0x1 ;  /* 0x00000001ff047424 */ /* 0x000fc600078e00ff */
[----:B------:R-:W-:Y:S02]  /*83f0*/  SEL R7, R22, R15, !P0 ;  /* 0x0000000f16077207 */ /* 0x000fe40004000000 */
[----:B------:R-:W-:-:S07]  /*8400*/  SEL R13, R15, R22, !P0 ;  /* 0x000000160f0d7207 */ /* 0x000fce0004000000 */
.L_x_172:
[----:B------:R-:W-:Y:S05]  /*8410*/  BSYNC B1 ;  /* 0x0000000000017941 */ /* 0x000fea0003800000 */
.L_x_171:
[----:B------:R-:W-:-:S13]  /*8420*/  LOP3.LUT P0, RZ, R4, 0xff, RZ, 0xc0, !PT ;  /* 0x000000ff04ff7812 */ /* 0x000fda000780c0ff */
[----:B------:R-:W-:Y:S05]  /*8430*/  @P0 BRA `(.L_x_175) ;  /* 0xfffffff4003c0947 */ /* 0x000fea000383ffff */
[----:B------:R-:W-:Y:S05]  /*8440*/  BSYNC B0 ;  /* 0x0000000000007941 */ /* 0x000fea0003800000 */
.L_x_164:
[----:B------:R-:W-:-:S03]  /*8450*/  UMOV UR5, 0xffffffff ;  /* 0xffffffff00057882 */ /* 0x000fc60000000000 */
[----:B------:R-:W-:Y:S05]  /*8460*/  BRA.DIV UR5, `(.L_x_176) ;  /* 0x0000000605147947 */ /* 0x000fea000b800000 */
[----:B------:R-:W-:-:S13]  /*8470*/  ELECT P6, URZ, PT ;  /* 0x00000000003f782f */ /* 0x000fda00038c0000 */
.L_x_190:
[----:B------:R-:W-:Y:S04]  /*8480*/  BSSY B0, `(.L_x_177) ;  /* 0x000002b000007945 */ /* 0x000fe80003800000 */
[----:B------:R-:W-:Y:S05]  /*8490*/  @!P6 BRA `(.L_x_178) ;  /* 0x0000000000a4e947 */ /* 0x000fea0003800000 */
[----:B------:R-:W-:-:S04]  /*84a0*/  LOP3.LUT R19, R19, 0x2, RZ, 0xfc, !PT ;  /* 0x0000000213137812 */ /* 0x000fc800078efcff */
[----:B------:R-:W-:-:S13]  /*84b0*/  ISETP.NE.AND P0, PT, R19, 0x3, PT ;  /* 0x000000031300780c */ /* 0x000fda0003f05270 */
[----:B------:R-:W-:Y:S05]  /*84c0*/  @!P0 BRA `(.L_x_179) ;  /* 0x0000000000048947 */ /* 0x000fea0003800000 */
[----:B------:R-:W-:Y:S01]  /*84d0*/  BPT.TRAP 0x1 ;  /* 0x000000040000795c */ /* 0x000fe20000300000 */
.L_x_179:
[----:B------:R-:W0:Y:S01]  /*84e0*/  S2R R5, SR_CgaCtaId ;  /* 0x0000000000057919 */ /* 0x000e220000008800 */
[----:B------:R-:W-:Y:S02]  /*84f0*/  MOV R2, 0x400 ;  /* 0x0000040000027802 */ /* 0x000fe40000000f00 */
[----:B------:R-:W-:Y:S02]  /*8500*/  SHF.L.U32 R4, R0, 0x1f, RZ ;  /* 0x0000001f00047819 */ /* 0x000fe400000006ff */
[----:B0-----:R-:W-:-:S05]  /*8510*/  LEA R2, R5, R2, 0x18 ;  /* 0x0000000205027211 */ /* 0x001fca00078ec0ff */
[----:B------:R-:W-:-:S04]  /*8520*/  VIADD R2, R2, 0x20 ;  /* 0x0000002002027836 */ /* 0x000fc80000000000 */
[C---:B------:R-:W-:Y:S02]  /*8530*/  IMAD R7, R3.reuse, 0x8, R2 ;  /* 0x0000000803077824 */ /* 0x040fe400078e0202 */
[----:B------:R-:W-:Y:S02]  /*8540*/  VIADD R3, R3, 0x1 ;  /* 0x0000000103037836 */ /* 0x000fe40000000000 */
[----:B------:R-:W0:Y:S03]  /*8550*/  SYNCS.PHASECHK.TRANS64.TRYWAIT P0, [R7+URZ], R4 ;  /* 0x00000004070075a7 */ /* 0x000e26000800017f */
[----:B------:R-:W-:-:S04]  /*8560*/  ISETP.NE.AND P1, PT, R3, 0x4, PT ;  /* 0x000000040300780c */ /* 0x000fc80003f25270 */
[----:B------:R-:W-:Y:S02]  /*8570*/  SEL R5, RZ, 0x1, P1 ;  /* 0x00000001ff057807 */ /* 0x000fe40000800000 */
[----:B------:R-:W-:Y:S02]  /*8580*/  SEL R3, R3, RZ, P1 ;  /* 0x000000ff03037207 */ /* 0x000fe40000800000 */
[----:B------:R-:W-:-:S03]  /*8590*/  LOP3.LUT R6, R0, R5, RZ, 0x3c, !PT ;  /* 0x0000000500067212 */ /* 0x000fc600078e3cff */
[----:B------:R-:W-:Y:S01]  /*85a0*/  IMAD R8, R3, 0x8, R2 ;  /* 0x0000000803087824 */ /* 0x000fe200078e0202 */
[----:B------:R-:W-:Y:S01]  /*85b0*/  SHF.L.U32 R5, R6, 0x1f, RZ ;  /* 0x0000001f06057819 */ /* 0x000fe200000006ff */
[----:B0-----:R-:W-:Y:S06]  /*85c0*/  @!P0 BRA `(.L_x_180) ;  /* 0x0000000000dc8947 */ /* 0x001fec0003800000 */
.L_x_191:
[----:B------:R-:W1:Y:S01]  /*85d0*/  SYNCS.PHASECHK.TRANS64.TRYWAIT P0, [R8+URZ], R5 ;  /* 0x00000005080075a7 */ /* 0x000e62000800017f */
[----:B------:R-:W-:-:S05]  /*85e0*/  VIADD R0, R3, 0x1 ;  /* 0x0000000103007836 */ /* 0x000fca0000000000 */
[----:B------:R-:W-:-:S04]  /*85f0*/  ISETP.NE.AND P1, PT, R0, 0x4, PT ;  /* 0x000000040000780c */ /* 0x000fc80003f25270 */
[----:B------:R-:W-:Y:S02]  /*8600*/  SEL R3, RZ, 0x1, P1 ;  /* 0x00000001ff037807 */ /* 0x000fe40000800000 */
[----:B0-----:R-:W-:Y:S02]  /*8610*/  SEL R7, R0, RZ, P1 ;  /* 0x000000ff00077207 */ /* 0x001fe40000800000 */
[----:B------:R-:W-:-:S03]  /*8620*/  LOP3.LUT R9, R6, R3, RZ, 0x3c, !PT ;  /* 0x0000000306097212 */ /* 0x000fc600078e3cff */
[----:B------:R-:W-:Y:S01]  /*8630*/  IMAD R11, R7, 0x8, R2 ;  /* 0x00000008070b7824 */ /* 0x000fe200078e0202 */
[----:B------:R-:W-:Y:S01]  /*8640*/  SHF.L.U32 R6, R9, 0x1f, RZ ;  /* 0x0000001f09067819 */ /* 0x000fe200000006ff */
[----:B-1----:R-:W-:Y:S06]  /*8650*/  @!P0 BRA `(.L_x_181) ;  /* 0x0000000000cc8947 */ /* 0x002fec0003800000 */
.L_x_192:
[----:B------:R-:W1:Y:S01]  /*8660*/  SYNCS.PHASECHK.TRANS64.TRYWAIT P0, [R11+URZ], R6 ;  /* 0x000000060b0075a7 */ /* 0x000e62000800017f */
[----:B------:R-:W-:-:S05]  /*8670*/  VIADD R0, R7, 0x1 ;  /* 0x0000000107007836 */ /* 0x000fca0000000000 */
[----:B------:R-:W-:-:S04]  /*8680*/  ISETP.NE.AND P1, PT, R0, 0x4, PT ;  /* 0x000000040000780c */ /* 0x000fc80003f25270 */
[----:B------:R-:W-:Y:S02]  /*8690*/  SEL R4, RZ, 0x1, P1 ;  /* 0x00000001ff047807 */ /* 0x000fe40000800000 */
[----:B------:R-:W-:Y:S02]  /*86a0*/  SEL R3, R0, RZ, P1 ;  /* 0x000000ff00037207 */ /* 0x000fe40000800000 */
[----:B------:R-:W-:Y:S01]  /*86b0*/  LOP3.LUT R0, R9, R4, RZ, 0x3c, !PT ;  /* 0x0000000409007212 */ /* 0x000fe200078e3cff */
[----:B-1----:R-:W-:Y:S06]  /*86c0*/  @!P0 BRA `(.L_x_182) ;  /* 0x0000000000c48947 */ /* 0x002fec0003800000 */
.L_x_193:
[----:B------:R-:W-:Y:S01]  /*86d0*/  IMAD R3, R3, 0x8, R2 ;  /* 0x0000000803037824 */ /* 0x000fe200078e0202 */
[----:B------:R-:W-:-:S07]  /*86e0*/  SHF.L.U32 R0, R0, 0x1f, RZ ;  /* 0x0000001f00007819 */ /* 0x000fce00000006ff */
.L_x_183:
[----:B--2---:R2:W3:Y:S02]  /*86f0*/  SYNCS.PHASECHK.TRANS64.TRYWAIT P0, [R3+URZ], R0 ;  /* 0x00000000030075a7 */ /* 0x0044e4000800017f */
[----:B---3--:R-:W-:Y:S05]  /*8700*/  @!P0 NANOSLEEP.SYNCS 0x989680 ;  /* 0x009896800000895d */ /* 0x008fea0003900000 */
[----:B------:R-:W3:Y:S02]  /*8710*/  @!P0 SYNCS.PHASECHK.TRANS64 P0, [R3+URZ], R0 ;  /* 0x00000000030085a7 */ /* 0x000ee4000800007f */
[----:B---3--:R-:W-:Y:S05]  /*8720*/  @!P0 BRA `(.L_x_183) ;  /* 0xfffffffc00f08947 */ /* 0x008fea000383ffff */
.L_x_178:
[----:B------:R-:W-:Y:S05]  /*8730*/  BSYNC B0 ;  /* 0x0000000000007941 */ /* 0x000fea0003800000 */
.L_x_177:
[----:B------:R-:W-:Y:S05]  /*8740*/  EXIT ;  /* 0x000000000000794d */ /* 0x000fea0003800000 */
.L_x_21:
[----:B---3--:R3:W4:Y:S02]  /*8750*/  SYNCS.PHASECHK.TRANS64.TRYWAIT P1, [R3+URZ], R0 ;  /* 0x00000000030075a7 */ /* 0x008724000802017f */
[----:B----4-:R-:W-:Y:S05]  /*8760*/  @!P1 NANOSLEEP.SYNCS 0x989680 ;  /* 0x009896800000995d */ /* 0x010fea0003900000 */
[----:B------:R-:W4:Y:S02]  /*8770*/  @!P1 SYNCS.PHASECHK.TRANS64 P1, [R3+URZ], R0 ;  /* 0x00000000030095a7 */ /* 0x000f24000802007f */
[----:B----4-:R-:W-:Y:S05]  /*8780*/  @!P1 BRA `(.L_x_21) ;  /* 0xfffffffc00f09947 */ /* 0x010fea000383ffff */
[----:B------:R-:W-:Y:S05]  /*8790*/  BRA `(.L_x_20) ;  /* 0xffffff8c00487947 */ /* 0x000fea000383ffff */
.L_x_26:
[----:B-1----:R1:W2:Y:S02]  /*87a0*/  SYNCS.PHASECHK.TRANS64.TRYWAIT P1, [R5+URZ], R4 ;  /* 0x00000004050075a7 */ /* 0x0022a4000802017f */
[----:B--2---:R-:W-:Y:S05]  /*87b0*/  @!P1 NANOSLEEP.SYNCS 0x989680 ;  /* 0x009896800000995d */ /* 0x004fea0003900000 */
[----:B------:R-:W2:Y:S02]  /*87c0*/  @!P1 SYNCS.PHASECHK.TRANS64 P1, [R5+URZ], R4 ;  /* 0x00000004050095a7 */ /* 0x000ea4000802007f */
[----:B--2---:R-:W-:Y:S05]  /*87d0*/  @!P1 BRA `(.L_x_26) ;  /* 0xfffffffc00f09947 */ /* 0x004fea000383ffff */
[----:B------:R-:W-:Y:S05]  /*87e0*/  BRA `(.L_x_25) ;  /* 0xffffff9000987947 */ /* 0x000fea000383ffff */
.L_x_165:
[----:B------:R-:W-:Y:S01]  /*87f0*/  BSSY B1, `(.L_x_184) ;  /* 0x0000006000017945 */ /* 0x000fe20003800000 */
[----:B------:R-:W-:-:S07]  /*8800*/  IMAD.MOV.U32 R15, RZ, RZ, -0x1 ;  /* 0xffffffffff0f7424 */ /* 0x000fce00078e00ff */
[----:B------:R-:W-:Y:S05]  /*8810*/  WARPSYNC.COLLECTIVE R15, `(.L_x_185) ;  /* 0x000000000f0c7348 */ /* 0x000fea0003c00000 */
[----:B------:R-:W-:Y:S02]  /*8820*/  ELECT P6, UR62, PT ;  /* 0x00000000003e782f */ /* 0x000fe400038c0000 */
[----:B------:R-:W-:Y:S01]  /*8830*/  MOV R14, UR62 ;  /* 0x0000003e000e7c02 */ /* 0x000fe20008000f00 */
[----:B------:R-:W-:Y:S10]  /*8840*/  ENDCOLLECTIVE ;  /* 0x000000000000791b */ /* 0x000ff40003800000 */
.L_x_185:
[----:B------:R-:W-:Y:S05]  /*8850*/  BSYNC B1 ;  /* 0x0000000000017941 */ /* 0x000fea0003800000 */
.L_x_184:
[----:B------:R-:W-:Y:S05]  /*8860*/  BRA `(.L_x_186) ;  /* 0xfffffff0003c7947 */ /* 0x000fea000383ffff */
.L_x_168:
[----:B0-----:R0:W1:Y:S02]  /*8870*/  SYNCS.PHASECHK.TRANS64.TRYWAIT P0, [R22+URZ+0x20], R13 ;  /* 0x0000200d160075a7 */ /* 0x001064000800017f */
[----:B-1----:R-:W-:Y:S05]  /*8880*/  @!P0 NANOSLEEP.SYNCS 0x989680 ;  /* 0x009896800000895d */ /* 0x002fea0003900000 */
[----:B------:R-:W1:Y:S02]  /*8890*/  @!P0 SYNCS.PHASECHK.TRANS64 P0, [R22+URZ+0x20], R13 ;  /* 0x0000200d160085a7 */ /* 0x000e64000800007f */
[----:B-1----:R-:W-:Y:S05]  /*88a0*/  @!P0 BRA `(.L_x_168) ;  /* 0xfffffffc00f08947 */ /* 0x002fea000383ffff */
[----:B------:R-:W-:Y:S05]  /*88b0*/  BRA `(.L_x_187) ;  /* 0xfffffff0007c7947 */ /* 0x000fea000383ffff */
.L_x_176:
[----:B------:R-:W-:Y:S01]  /*88c0*/  BSSY B0, `(.L_x_188) ;  /* 0x0000006000007945 */ /* 0x000fe20003800000 */
[----:B------:R-:W-:-:S07]  /*88d0*/  IMAD.MOV.U32 R15, RZ, RZ, -0x1 ;  /* 0xffffffffff0f7424 */ /* 0x000fce00078e00ff */
[----:B------:R-:W-:Y:S05]  /*88e0*/  WARPSYNC.COLLECTIVE R15, `(.L_x_189) ;  /* 0x000000000f0c7348 */ /* 0x000fea0003c00000 */
[----:B------:R-:W-:Y:S02]  /*88f0*/  ELECT P6, UR62, PT ;  /* 0x00000000003e782f */ /* 0x000fe400038c0000 */
[----:B------:R-:W-:Y:S01]  /*8900*/  MOV R14, UR62 ;  /* 0x0000003e000e7c02 */ /* 0x000fe20008000f00 */
[----:B------:R-:W-:Y:S10]  /*8910*/  ENDCOLLECTIVE ;  /* 0x000000000000791b */ /* 0x000ff40003800000 */
.L_x_189:
[----:B------:R-:W-:Y:S05]  /*8920*/  BSYNC B0 ;  /* 0x0000000000007941 */ /* 0x000fea0003800000 */
.L_x_188:
[----:B------:R-:W-:Y:S05]  /*8930*/  BRA `(.L_x_190) ;  /* 0xfffffff800d07947 */ /* 0x000fea000383ffff */
.L_x_180:
[----:B0-----:R0:W1:Y:S02]  /*8940*/  SYNCS.PHASECHK.TRANS64.TRYWAIT P0, [R7+URZ], R4 ;  /* 0x00000004070075a7 */ /* 0x001064000800017f */
[----:B-1----:R-:W-:Y:S05]  /*8950*/  @!P0 NANOSLEEP.SYNCS 0x989680 ;  /* 0x009896800000895d */ /* 0x002fea0003900000 */
[----:B------:R-:W1:Y:S02]  /*8960*/  @!P0 SYNCS.PHASECHK.TRANS64 P0, [R7+URZ], R4 ;  /* 0x00000004070085a7 */ /* 0x000e64000800007f */
[----:B-1----:R-:W-:Y:S05]  /*8970*/  @!P0 BRA `(.L_x_180) ;  /* 0xfffffffc00f08947 */ /* 0x002fea000383ffff */
[----:B------:R-:W-:Y:S05]  /*8980*/  BRA `(.L_x_191) ;  /* 0xfffffffc00107947 */ /* 0x000fea000383ffff */
.L_x_181:
[----:B0-----:R0:W1:Y:S02]  /*8990*/  SYNCS.PHASECHK.TRANS64.TRYWAIT P0, [R8+URZ], R5 ;  /* 0x00000005080075a7 */ /* 0x001064000800017f */
[----:B-1----:R-:W-:Y:S05]  /*89a0*/  @!P0 NANOSLEEP.SYNCS 0x989680 ;  /* 0x009896800000895d */ /* 0x002fea0003900000 */
[----:B------:R-:W1:Y:S02]  /*89b0*/  @!P0 SYNCS.PHASECHK.TRANS64 P0, [R8+URZ], R5 ;  /* 0x00000005080085a7 */ /* 0x000e64000800007f */
[----:B-1----:R-:W-:Y:S05]  /*89c0*/  @!P0 BRA `(.L_x_181) ;  /* 0xfffffffc00f08947 */ /* 0x002fea000383ffff */
[----:B------:R-:W-:Y:S05]  /*89d0*/  BRA `(.L_x_192) ;  /* 0xfffffffc00207947 */ /* 0x000fea000383ffff */
.L_x_182:
[----:B-1----:R1:W2:Y:S02]  /*89e0*/  SYNCS.PHASECHK.TRANS64.TRYWAIT P0, [R11+URZ], R6 ;  /* 0x000000060b0075a7 */ /* 0x0022a4000800017f */
[----:B--2---:R-:W-:Y:S05]  /*89f0*/  @!P0 NANOSLEEP.SYNCS 0x989680 ;  /* 0x009896800000895d */ /* 0x004fea0003900000 */
[----:B------:R-:W2:Y:S02]  /*8a00*/  @!P0 SYNCS.PHASECHK.TRANS64 P0, [R11+URZ], R6 ;  /* 0x000000060b0085a7 */ /* 0x000ea4000800007f */
[----:B--2---:R-:W-:Y:S05]  /*8a10*/  @!P0 BRA `(.L_x_182) ;  /* 0xfffffffc00f08947 */ /* 0x004fea000383ffff */
[----:B------:R-:W-:Y:S05]  /*8a20*/  BRA `(.L_x_193) ;  /* 0xfffffffc00287947 */ /* 0x000fea000383ffff */
.L_x_194:
[----:B------:R-:W-:-:S00]  /*8a30*/  BRA `(.L_x_194) ;  /* 0xfffffffc00fc7947 */ /* 0x000fc0000383ffff */
[----:B------:R-:W-:-:S00]  /*8a40*/  NOP ;  /* 0x0000000000007918 */ /* 0x000fc00000000000 */
        /* <DEDUP_REMOVED lines=11> */
.L_x_195:


//--------------------- .nv.global.init           --------------------------
	.section	.nv.global.init,"aw",@progbits
.nv.global.init:
	.type		$str$22,@object
	.size		$str$22,($str$23 - $str$22)
$str$22:
        /*0000*/ 	.byte	0x6b, 0x5f, 0x74, 0x69, 0x6c, 0x65, 0x5f, 0x63, 0x6f, 0x75, 0x6e, 0x74, 0x20, 0x3e, 0x3d, 0x20
        /*0010*/ 	.byte	0x31, 0x00
	.type		$str$23,@object
	.size		$str$23,(__unnamed_1 - $str$23)
$str$23:
        /*0012*/ 	.byte	0x2f, 0x74, 0x6d, 0x70, 0x2f, 0x63, 0x75, 0x74, 0x6c, 0x61, 0x73, 0x73, 0x5f, 0x73, 0x77, 0x65
        /*0022*/ 	.byte	0x65, 0x70, 0x5f, 0x73, 0x72, 0x63, 0x2f, 0x69, 0x6e, 0x63, 0x6c, 0x75, 0x64, 0x65, 0x2f, 0x63
        /*0032*/ 	.byte	0x75, 0x74, 0x6c, 0x61, 0x73, 0x73, 0x2f, 0x67, 0x65, 0x6d, 0x6d, 0x2f, 0x63, 0x6f, 0x6c, 0x6c
        /*0042*/ 	.byte	0x65, 0x63, 0x74, 0x69, 0x76, 0x65, 0x2f, 0x73, 0x6d, 0x39, 0x30, 0x5f, 0x6d, 0x6d, 0x61, 0x5f
        /*0052*/ 	.byte	0x74, 0x6d, 0x61, 0x5f, 0x67, 0x6d, 0x6d, 0x61, 0x5f, 0x73, 0x73, 0x5f, 0x77, 0x61, 0x72, 0x70
        /*0062*/ 	.byte	0x73, 0x70, 0x65, 0x63, 0x69, 0x61, 0x6c, 0x69, 0x7a, 0x65, 0x64, 0x2e, 0x68, 0x70, 0x70, 0x00
	.type		__unnamed_1,@object
	.size		__unnamed_1,(.L_0 - __unnamed_1)
__unnamed_1:
        /*0072*/ 	.byte	0x76, 0x6f, 0x69, 0x64, 0x20, 0x63, 0x75, 0x74, 0x6c, 0x61, 0x73, 0x73, 0x3a, 0x3a, 0x67, 0x65
        /* <DEDUP_REMOVED lines=177> */
        /*0b92*/ 	.byte	0x6e, 0x74, 0x69, 0x74, 0x79, 0x5d, 0x00
.L_0:


//--------------------- .nv.shared._ZN7cutlass13device_kernelINS_4gemm6kernel13GemmUniversalIN4cute5tupleIJiiiiEEENS1_10collective13CollectiveMmaINS1_34MainloopSm90TmaGmmaWarpSpecializedILi4ENS5_IJNS4_1CILi1EEENSA_ILi2EEESB_EEENS1_35KernelTmaWarpSpecializedCooperativeEEENS5_IJNSA_ILi256EEENSA_ILi64EEENSA_ILi32EEEEEENS_10tfloat32_tENS5_IJlSB_lEEESK_SL_NS4_8TiledMMAINS4_8MMA_AtomIJNS4_4SM904GMMA29MMA_64x64x8_F32TF32TF32_SS_TNILNSP_7ScaleInE1ELSR_1EEEEEENS4_6LayoutINS5_IJSC_SB_SB_EEENS5_IJSB_NSA_ILi0EEESW_EEEEENS5_IJNS4_10UnderscoreESZ_SZ_EEEEENS4_23SM90_TMA_LOAD_MULTICASTENS4_14ComposedLayoutINS4_7SwizzleILi3ELi4ELi3EEENS4_18smem_ptr_flag_bitsILi32EEENSU_INS5_IJNSA_ILi8EEESI_EEENS5_IJSI_SB_EEEEEEEvNS4_8identityENS4_13SM90_TMA_LOADES1C_vS1D_EENS_8epilogue10collective6detail29Sm90TmaWarpSpecializedAdapterINS1H_15DefaultEpilogueISK_SL_SL_NS1G_6thread17LinearCombinationISK_Li1EffLNS1L_9ScaleType4KindE0ELNS_15FloatRoundStyleE2ESK_EENS1_15EpilogueDefaultEEEEEvvEEEEvNT_6ParamsE --------------------------
	.section	.nv.shared._ZN7cutlass13device_kernelINS_4gemm6kernel13GemmUniversalIN4cute5tupleIJiiiiEEENS1_10collective13CollectiveMmaINS1_34MainloopSm90TmaGmmaWarpSpecializedILi4ENS5_IJNS4_1CILi1EEENSA_ILi2EEESB_EEENS1_35KernelTmaWarpSpecializedCooperativeEEENS5_IJNSA_ILi256EEENSA_ILi64EEENSA_ILi32EEEEEENS_10tfloat32_tENS5_IJlSB_lEEESK_SL_NS4_8TiledMMAINS4_8MMA_AtomIJNS4_4SM904GMMA29MMA_64x64x8_F32TF32TF32_SS_TNILNSP_7ScaleInE1ELSR_1EEEEEENS4_6LayoutINS5_IJSC_SB_SB_EEENS5_IJSB_NSA_ILi0EEESW_EEEEENS5_IJNS4_10UnderscoreESZ_SZ_EEEEENS4_23SM90_TMA_LOAD_MULTICASTENS4_14ComposedLayoutINS4_7SwizzleILi3ELi4ELi3EEENS4_18smem_ptr_flag_bitsILi32EEENSU_INS5_IJNSA_ILi8EEESI_EEENS5_IJSI_SB_EEEEEEEvNS4_8identityENS4_13SM90_TMA_LOADES1C_vS1D_EENS_8epilogue10collective6detail29Sm90TmaWarpSpecializedAdapterINS1H_15DefaultEpilogueISK_SL_SL_NS1G_6thread17LinearCombinationISK_Li1EffLNS1L_9ScaleType4KindE0ELNS_15FloatRoundStyleE2ESK_EENS1_15EpilogueDefaultEEEEEvvEEEEvNT_6ParamsE,"aw",@nobits
	.sectionflags	@""
	.align	16
	.zero		1024


//--------------------- .nv.shared.reserved.0     --------------------------
	.section	.nv.shared.reserved.0,"aw",@nobits
	.weak		__nv_reservedSMEM_offset_0_alias
	.size		__nv_reservedSMEM_offset_0_alias, 0, 0
	.other		__nv_reservedSMEM_offset_0_alias,@"STO_CUDA_RESERVED_SHARED STV_DEFAULT"
__nv_reservedSMEM_offset_0_alias:
	.zero		0


//--------------------- .nv.global                --------------------------
	.section	.nv.global,"aw",@nobits
.nv.global:
	.type		_ZN39_INTERNAL_303432f1_4_k_cu_5956bd08_60974cute1_E,@object
	.size		_ZN39_INTERNAL_303432f1_4_k_cu_5956bd08_60974cute1_E,(_ZN39_INTERNAL_303432f1_4_k_cu_5956bd08_60974cuda3std3__45__cpo6cbeginE - _ZN39_INTERNAL_303432f1_4_k_cu_5956bd08_60974cute1_E)
_ZN39_INTERNAL_303432f1_4_k_cu_5956bd08_60974cute1_E:
	.zero		1
	.type		_ZN39_INTERNAL_303432f1_4_k_cu_5956bd08_60974cuda3std3__45__cpo6cbeginE,@object
	.size		_ZN39_INTERNAL_303432f1_4_k_cu_5956bd08_60974cuda3std3__45__cpo6cbeginE,(_ZN39_INTERNAL_303432f1_4_k_cu_5956bd08_60974cuda3std3__48in_placeE - _ZN39_INTERNAL_303432f1_4_k_cu_5956bd08_60974cuda3std3__45__cpo6cbeginE)
_ZN39_INTERNAL_303432f1_4_k_cu_5956bd08_60974cuda3std3__45__cpo6cbeginE:
	.zero		1
	.type		_ZN39_INTERNAL_303432f1_4_k_cu_5956bd08_60974cuda3std3__48in_placeE,@object
	.size		_ZN39_INTERNAL_303432f1_4_k_cu_5956bd08_60974cuda3std3__48in_placeE,(_ZN39_INTERNAL_303432f1_4_k_cu_5956bd08_60974cuda3std6ranges3__45__cpo9iter_moveE - _ZN39_INTERNAL_303432f1_4_k_cu_5956bd08_60974cuda3std3__48in_placeE)
_ZN39_INTERNAL_303432f1_4_k_cu_5956bd08_60974cuda3std3__48in_placeE:
	.zero		1
	.type		_ZN39_INTERNAL_303432f1_4_k_cu_5956bd08_60974cuda3std6ranges3__45__cpo9iter_moveE,@object
	.size		_ZN39_INTERNAL_303432f1_4_k_cu_5956bd08_60974cuda3std6ranges3__45__cpo9iter_moveE,(_ZN39_INTERNAL_303432f1_4_k_cu_5956bd08_60974cuda3std3__45__cpo5beginE - _ZN39_INTERNAL_303432f1_4_k_cu_5956bd08_60974cuda3std6ranges3__45__cpo9iter_moveE)
_ZN39_INTERNAL_303432f1_4_k_cu_5956bd08_60974cuda3std6ranges3__45__cpo9iter_moveE:
	.zero		1
	.type		_ZN39_INTERNAL_303432f1_4_k_cu_5956bd08_60974cuda3std3__45__cpo5beginE,@object
	.size		_ZN39_INTERNAL_303432f1_4_k_cu_5956bd08_60974cuda3std3__45__cpo5beginE,(_ZN39_INTERNAL_303432f1_4_k_cu_5956bd08_60974cuda3std3__441_GLOBAL__N__303432f1_4_k_cu_5956bd08_60976ignoreE - _ZN39_INTERNAL_303432f1_4_k_cu_5956bd08_60974cuda3std3__45__cpo5beginE)
_ZN39_INTERNAL_303432f1_4_k_cu_5956bd08_60974cuda3std3__45__cpo5beginE:
	.zero		1
	.type		_ZN39_INTERNAL_303432f1_4_k_cu_5956bd08_60974cuda3std3__441_GLOBAL__N__303432f1_4_k_cu_5956bd08_60976ignoreE,@object
	.size		_ZN39_INTERNAL_303432f1_4_k_cu_5956bd08_60974cuda3std3__441_GLOBAL__N__303432f1_4_k_cu_5956bd08_60976ignoreE,(_ZN39_INTERNAL_303432f1_4_k_cu_5956bd08_60974cute7productE - _ZN39_INTERNAL_303432f1_4_k_cu_5956bd08_60974cuda3std3__441_GLOBAL__N__303432f1_4_k_cu_5956bd08_60976ignoreE)
_ZN39_INTERNAL_303432f1_4_k_cu_5956bd08_60974cuda3std3__441_GLOBAL__N__303432f1_4_k_cu_5956bd08_60976ignoreE:
	.zero		1
	.type		_ZN39_INTERNAL_303432f1_4_k_cu_5956bd08_60974cute7productE,@object
	.size		_ZN39_INTERNAL_303432f1_4_k_cu_5956bd08_60974cute7productE,(_ZN39_INTERNAL_303432f1_4_k_cu_5956bd08_60974cuda3std3__45__cpo3endE - _ZN39_INTERNAL_303432f1_4_k_cu_5956bd08_60974cute7productE)
_ZN39_INTERNAL_303432f1_4_k_cu_5956bd08_60974cute7productE:
	.zero		1
	.type		_ZN39_INTERNAL_303432f1_4_k_cu_5956bd08_60974cuda3std3__45__cpo3endE,@object
	.size		_ZN39_INTERNAL_303432f1_4_k_cu_5956bd08_60974cuda3std3__45__cpo3endE,(_ZN39_INTERNAL_303432f1_4_k_cu_5956bd08_60974cuda3std3__419piecewise_constructE - _ZN39_INTERNAL_303432f1_4_k_cu_5956bd08_60974cuda3std3__45__cpo3endE)
_ZN39_INTERNAL_303432f1_4_k_cu_5956bd08_60974cuda3std3__45__cpo3endE:
	.zero		1
	.type		_ZN39_INTERNAL_303432f1_4_k_cu_5956bd08_60974cuda3std3__419piecewise_constructE,@object
	.size		_ZN39_INTERNAL_303432f1_4_k_cu_5956bd08_60974cuda3std3__419piecewise_constructE,(_ZN39_INTERNAL_303432f1_4_k_cu_5956bd08_60974cuda3std3__45__cpo4cendE - _ZN39_INTERNAL_303432f1_4_k_cu_5956bd08_60974cuda3std3__419piecewise_constructE)
_ZN39_INTERNAL_303432f1_4_k_cu_5956bd08_60974cuda3std3__419piecewise_constructE:
	.zero		1
	.type		_ZN39_INTERNAL_303432f1_4_k_cu_5956bd08_60974cuda3std3__45__cpo4cendE,@object
	.size		_ZN39_INTERNAL_303432f1_4_k_cu_5956bd08_60974cuda3std3__45__cpo4cendE,(_ZN39_INTERNAL_303432f1_4_k_cu_5956bd08_60974cuda3std6ranges3__45__cpo4swapE - _ZN39_INTERNAL_303432f1_4_k_cu_5956bd08_60974cuda3std3__45__cpo4cendE)
_ZN39_INTERNAL_303432f1_4_k_cu_5956bd08_60974cuda3std3__45__cpo4cendE:
	.zero		1
	.type		_ZN39_INTERNAL_303432f1_4_k_cu_5956bd08_60974cuda3std6ranges3__45__cpo4swapE,@object
	.size		_ZN39_INTERNAL_303432f1_4_k_cu_5956bd08_60974cuda3std6ranges3__45__cpo4swapE,(.L_8 - _ZN39_INTERNAL_303432f1_4_k_cu_5956bd08_60974cuda3std6ranges3__45__cpo4swapE)
_ZN39_INTERNAL_303432f1_4_k_cu_5956bd08_60974cuda3std6ranges3__45__cpo4swapE:
	.zero		1
.L_8:


//--------------------- .nv.constant0._ZN7cutlass13device_kernelINS_4gemm6kernel13GemmUniversalIN4cute5tupleIJiiiiEEENS1_10collective13CollectiveMmaINS1_34MainloopSm90TmaGmmaWarpSpecializedILi4ENS5_IJNS4_1CILi1EEENSA_ILi2EEESB_EEENS1_35KernelTmaWarpSpecializedCooperativeEEENS5_IJNSA_ILi256EEENSA_ILi64EEENSA_ILi32EEEEEENS_10tfloat32_tENS5_IJlSB_lEEESK_SL_NS4_8TiledMMAINS4_8MMA_AtomIJNS4_4SM904GMMA29MMA_64x64x8_F32TF32TF32_SS_TNILNSP_7ScaleInE1ELSR_1EEEEEENS4_6LayoutINS5_IJSC_SB_SB_EEENS5_IJSB_NSA_ILi0EEESW_EEEEENS5_IJNS4_10UnderscoreESZ_SZ_EEEEENS4_23SM90_TMA_LOAD_MULTICASTENS4_14ComposedLayoutINS4_7SwizzleILi3ELi4ELi3EEENS4_18smem_ptr_flag_bitsILi32EEENSU_INS5_IJNSA_ILi8EEESI_EEENS5_IJSI_SB_EEEEEEEvNS4_8identityENS4_13SM90_TMA_LOADES1C_vS1D_EENS_8epilogue10collective6detail29Sm90TmaWarpSpecializedAdapterINS1H_15DefaultEpilogueISK_SL_SL_NS1G_6thread17LinearCombinationISK_Li1EffLNS1L_9ScaleType4KindE0ELNS_15FloatRoundStyleE2ESK_EENS1_15EpilogueDefaultEEEEEvvEEEEvNT_6ParamsE --------------------------
	.section	.nv.constant0._ZN7cutlass13device_kernelINS_4gemm6kernel13GemmUniversalIN4cute5tupleIJiiiiEEENS1_10collective13CollectiveMmaINS1_34MainloopSm90TmaGmmaWarpSpecializedILi4ENS5_IJNS4_1CILi1EEENSA_ILi2EEESB_EEENS1_35KernelTmaWarpSpecializedCooperativeEEENS5_IJNSA_ILi256EEENSA_ILi64EEENSA_ILi32EEEEEENS_10tfloat32_tENS5_IJlSB_lEEESK_SL_NS4_8TiledMMAINS4_8MMA_AtomIJNS4_4SM904GMMA29MMA_64x64x8_F32TF32TF32_SS_TNILNSP_7ScaleInE1ELSR_1EEEEEENS4_6LayoutINS5_IJSC_SB_SB_EEENS5_IJSB_NSA_ILi0EEESW_EEEEENS5_IJNS4_10UnderscoreESZ_SZ_EEEEENS4_23SM90_TMA_LOAD_MULTICASTENS4_14ComposedLayoutINS4_7SwizzleILi3ELi4ELi3EEENS4_18smem_ptr_flag_bitsILi32EEENSU_INS5_IJNSA_ILi8EEESI_EEENS5_IJSI_SB_EEEEEEEvNS4_8identityENS4_13SM90_TMA_LOADES1C_vS1D_EENS_8epilogue10collective6detail29Sm90TmaWarpSpecializedAdapterINS1H_15DefaultEpilogueISK_SL_SL_NS1G_6thread17LinearCombinationISK_Li1EffLNS1L_9ScaleType4KindE0ELNS_15FloatRoundStyleE2ESK_EENS1_15EpilogueDefaultEEEEEvvEEEEvNT_6ParamsE,"a",@progbits
	.sectionflags	@""
	.align	4
.nv.constant0._ZN7cutlass13device_kernelINS_4gemm6kernel13GemmUniversalIN4cute5tupleIJiiiiEEENS1_10collective13CollectiveMmaINS1_34MainloopSm90TmaGmmaWarpSpecializedILi4ENS5_IJNS4_1CILi1EEENSA_ILi2EEESB_EEENS1_35KernelTmaWarpSpecializedCooperativeEEENS5_IJNSA_ILi256EEENSA_ILi64EEENSA_ILi32EEEEEENS_10tfloat32_tENS5_IJlSB_lEEESK_SL_NS4_8TiledMMAINS4_8MMA_AtomIJNS4_4SM904GMMA29MMA_64x64x8_F32TF32TF32_SS_TNILNSP_7ScaleInE1ELSR_1EEEEEENS4_6LayoutINS5_IJSC_SB_SB_EEENS5_IJSB_NSA_ILi0EEESW_EEEEENS5_IJNS4_10UnderscoreESZ_SZ_EEEEENS4_23SM90_TMA_LOAD_MULTICASTENS4_14ComposedLayoutINS4_7SwizzleILi3ELi4ELi3EEENS4_18smem_ptr_flag_bitsILi32EEENSU_INS5_IJNSA_ILi8EEESI_EEENS5_IJSI_SB_EEEEEEEvNS4_8identityENS4_13SM90_TMA_LOADES1C_vS1D_EENS_8epilogue10collective6detail29Sm90TmaWarpSpecializedAdapterINS1H_15DefaultEpilogueISK_SL_SL_NS1G_6thread17LinearCombinationISK_Li1EffLNS1L_9ScaleType4KindE0ELNS_15FloatRoundStyleE2ESK_EENS1_15EpilogueDefaultEEEEEvvEEEEvNT_6ParamsE:
	.zero		1664


//--------------------- SYMBOLS --------------------------

	.type		.nv.reservedSmem.offset0,@object
	.size		.nv.reservedSmem.offset0,0x4
	.type		__assertfail,@function
